// auto-generated by cutlass_sweep.gemm — config: {"arch": "sm_90", "cluster_m": 1, "cluster_n": 1, "dtype": "e5m2", "stages": 4, "tile_k": 128, "tile_m": 64, "tile_n": 256}
#include "cutlass/cutlass.h"
#include "cutlass/gemm/collective/collective_builder.hpp"
#include "cutlass/gemm/device/gemm_universal_adapter.h"
#include "cutlass/gemm/kernel/gemm_universal.hpp"
#include "cutlass/epilogue/collective/collective_builder.hpp"

using ElemA = cutlass::float_e5m2_t;
using ElemB = cutlass::float_e5m2_t;
using ElemCD = cutlass::float_e5m2_t;
using Acc  = float;
using TileShape    = cute::Shape<cute::_64, cute::_256, cute::_128>;
using ClusterShape = cute::Shape<cute::_1, cute::_1, cute::_1>;

using CollectiveEpilogue = typename cutlass::epilogue::collective::CollectiveBuilder<
    cutlass::arch::Sm90, cutlass::arch::OpClassTensorOp,
    TileShape, ClusterShape,
    cutlass::epilogue::collective::EpilogueTileAuto,
    Acc, Acc,
    ElemCD, cutlass::layout::RowMajor, 128 / cutlass::sizeof_bits<ElemCD>::value,
    ElemCD, cutlass::layout::RowMajor, 128 / cutlass::sizeof_bits<ElemCD>::value,
    cutlass::epilogue::collective::EpilogueScheduleAuto
  >::CollectiveOp;

using CollectiveMainloop = typename cutlass::gemm::collective::CollectiveBuilder<
    cutlass::arch::Sm90, cutlass::arch::OpClassTensorOp,
    ElemA, cutlass::layout::RowMajor, 128 / cutlass::sizeof_bits<ElemA>::value,
    ElemB, cutlass::layout::ColumnMajor, 128 / cutlass::sizeof_bits<ElemB>::value,
    Acc,
    TileShape, ClusterShape,
    cutlass::gemm::collective::StageCount<4>,
    cutlass::gemm::collective::KernelScheduleAuto
  >::CollectiveOp;

using GemmKernel = cutlass::gemm::kernel::GemmUniversal<
    cute::Shape<int,int,int,int>,
    CollectiveMainloop,
    CollectiveEpilogue
>;
using Gemm = cutlass::gemm::device::GemmUniversalAdapter<GemmKernel>;

// Force the device kernel symbol into the cubin without needing a host main.
auto* _anchor = &cutlass::device_kernel<GemmKernel>;


// ===== COMPILED SASS (sm_90a) =====

	.target	sm_90a

	.elftype	@"ET_EXEC"


//--------------------- .note.nv.tkinfo           --------------------------
	.section	.note.nv.tkinfo,"",@"SHT_NOTE"
	.sectionflags	@"SHF_NOTE_NV_TKINFO"
	.tkinfo
        /*0018*/ 	.word	0x00000002
        /*0030*/ 	.string	""
        /*0030*/ 	.string	"ptxas"
        /*0030*/ 	.string	"Cuda compilation tools, release 13.0, V13.0.88"
        /*0030*/ 	.string	"Build cuda_13.0.r13.0/compiler.36424714_0"
        /*0030*/ 	.string	"-arch sm_90a -m 64 "



//--------------------- .note.nv.cuinfo           --------------------------
	.section	.note.nv.cuinfo,"",@"SHT_NOTE"
	.sectionflags	@"SHF_NOTE_NV_CUINFO"
        /*0018*/ 	.short	0x0002
        /*001a*/ 	.short	0x005a
        /*001c*/ 	.short	0x0082
	.zero		2


//--------------------- .nv.info                  --------------------------
	.section	.nv.info,"",@"SHT_CUDA_INFO"
	.align	4


	//----- nvinfo : EIATTR_REGCOUNT
	.align		4
        /*0000*/ 	.byte	0x04, 0x2f
        /*0002*/ 	.short	(.L_12 - .L_11)
	.align		4
.L_11:
        /*0004*/ 	.word	index@(_ZN7cutlass13device_kernelINS_4gemm6kernel13GemmUniversalIN4cute5tupleIJiiiiEEENS1_10collective13CollectiveMmaINS1_37MainloopSm90TmaGmmaWarpSpecializedFP8ILi4ENS5_IJNS4_1CILi1EEESB_SB_EEENS1_32KernelTmaWarpSpecializedPingpongEEENS5_IJNSA_ILi64EEENSA_ILi256EEENSA_ILi128EEEEEENS_12float_e5m2_tENS5_IJlSB_lEEESJ_SK_NS4_8TiledMMAINS4_8MMA_AtomIJNS4_4SM904GMMA31MMA_64x256x32_F32E5M2E5M2_SS_TNILNSO_7ScaleInE1ELSQ_1EEEEEENS4_6LayoutISC_NS5_IJNSA_ILi0EEESU_SU_EEEEENS5_IJNS4_10UnderscoreESX_SX_EEEEENS4_13SM90_TMA_LOADENS4_14ComposedLayoutINS4_7SwizzleILi3ELi4ELi3EEENS4_18smem_ptr_flag_bitsILi8EEENST_INS5_IJNSA_ILi8EEESH_EEENS5_IJSH_SB_EEEEEEEvNS4_8identityES10_S1A_vS1B_EENS_8epilogue10collective6detail29Sm90TmaWarpSpecializedAdapterINS1E_15DefaultEpilogueISJ_SK_SK_NS1D_6thread17LinearCombinationISJ_Li1EffLNS1I_9ScaleType4KindE0ELNS_15FloatRoundStyleE2ESJ_EENS1_15EpilogueDefaultEEEEEvvEEEEvNT_6ParamsE)
        /*0008*/ 	.word	0x000000a8


	//----- nvinfo : EIATTR_FRAME_SIZE
	.align		4
.L_12:
        /*000c*/ 	.byte	0x04, 0x11
        /*000e*/ 	.short	(.L_14 - .L_13)
	.align		4
.L_13:
        /*0010*/ 	.word	index@(_ZN7cutlass13device_kernelINS_4gemm6kernel13GemmUniversalIN4cute5tupleIJiiiiEEENS1_10collective13CollectiveMmaINS1_37MainloopSm90TmaGmmaWarpSpecializedFP8ILi4ENS5_IJNS4_1CILi1EEESB_SB_EEENS1_32KernelTmaWarpSpecializedPingpongEEENS5_IJNSA_ILi64EEENSA_ILi256EEENSA_ILi128EEEEEENS_12float_e5m2_tENS5_IJlSB_lEEESJ_SK_NS4_8TiledMMAINS4_8MMA_AtomIJNS4_4SM904GMMA31MMA_64x256x32_F32E5M2E5M2_SS_TNILNSO_7ScaleInE1ELSQ_1EEEEEENS4_6LayoutISC_NS5_IJNSA_ILi0EEESU_SU_EEEEENS5_IJNS4_10UnderscoreESX_SX_EEEEENS4_13SM90_TMA_LOADENS4_14ComposedLayoutINS4_7SwizzleILi3ELi4ELi3EEENS4_18smem_ptr_flag_bitsILi8EEENST_INS5_IJNSA_ILi8EEESH_EEENS5_IJSH_SB_EEEEEEEvNS4_8identityES10_S1A_vS1B_EENS_8epilogue10collective6detail29Sm90TmaWarpSpecializedAdapterINS1E_15DefaultEpilogueISJ_SK_SK_NS1D_6thread17LinearCombinationISJ_Li1EffLNS1I_9ScaleType4KindE0ELNS_15FloatRoundStyleE2ESJ_EENS1_15EpilogueDefaultEEEEEvvEEEEvNT_6ParamsE)
        /*0014*/ 	.word	0x00000108


	//----- nvinfo : EIATTR_MIN_STACK_SIZE
	.align		4
.L_14:
        /*0018*/ 	.byte	0x04, 0x12
        /*001a*/ 	.short	(.L_16 - .L_15)
	.align		4
.L_15:
        /*001c*/ 	.word	index@(_ZN7cutlass13device_kernelINS_4gemm6kernel13GemmUniversalIN4cute5tupleIJiiiiEEENS1_10collective13CollectiveMmaINS1_37MainloopSm90TmaGmmaWarpSpecializedFP8ILi4ENS5_IJNS4_1CILi1EEESB_SB_EEENS1_32KernelTmaWarpSpecializedPingpongEEENS5_IJNSA_ILi64EEENSA_ILi256EEENSA_ILi128EEEEEENS_12float_e5m2_tENS5_IJlSB_lEEESJ_SK_NS4_8TiledMMAINS4_8MMA_AtomIJNS4_4SM904GMMA31MMA_64x256x32_F32E5M2E5M2_SS_TNILNSO_7ScaleInE1ELSQ_1EEEEEENS4_6LayoutISC_NS5_IJNSA_ILi0EEESU_SU_EEEEENS5_IJNS4_10UnderscoreESX_SX_EEEEENS4_13SM90_TMA_LOADENS4_14ComposedLayoutINS4_7SwizzleILi3ELi4ELi3EEENS4_18smem_ptr_flag_bitsILi8EEENST_INS5_IJNSA_ILi8EEESH_EEENS5_IJSH_SB_EEEEEEEvNS4_8identityES10_S1A_vS1B_EENS_8epilogue10collective6detail29Sm90TmaWarpSpecializedAdapterINS1E_15DefaultEpilogueISJ_SK_SK_NS1D_6thread17LinearCombinationISJ_Li1EffLNS1I_9ScaleType4KindE0ELNS_15FloatRoundStyleE2ESJ_EENS1_15EpilogueDefaultEEEEEvvEEEEvNT_6ParamsE)
        /*0020*/ 	.word	0x00000108
.L_16:


//--------------------- .nv.compat                --------------------------
	.section	.nv.compat,"",@"SHT_CUDA_COMPAT_INFO"
	.align	4
        /*0000*/ 	.byte	0x02, 0x09, 0x01, 0x00, 0x02, 0x02, 0x04, 0x00, 0x02, 0x05, 0x05, 0x00, 0x03, 0x07, 0x01, 0x01
        /*0010*/ 	.byte	0x02, 0x03, 0x01, 0x00, 0x02, 0x06, 0x01, 0x00, 0x04, 0x0b, 0x08, 0x00, 0x00, 0x00, 0x00, 0x00
        /*0020*/ 	.byte	0x00, 0x00, 0x00, 0x00


//--------------------- .nv.info._ZN7cutlass13device_kernelINS_4gemm6kernel13GemmUniversalIN4cute5tupleIJiiiiEEENS1_10collective13CollectiveMmaINS1_37MainloopSm90TmaGmmaWarpSpecializedFP8ILi4ENS5_IJNS4_1CILi1EEESB_SB_EEENS1_32KernelTmaWarpSpecializedPingpongEEENS5_IJNSA_ILi64EEENSA_ILi256EEENSA_ILi128EEEEEENS_12float_e5m2_tENS5_IJlSB_lEEESJ_SK_NS4_8TiledMMAINS4_8MMA_AtomIJNS4_4SM904GMMA31MMA_64x256x32_F32E5M2E5M2_SS_TNILNSO_7ScaleInE1ELSQ_1EEEEEENS4_6LayoutISC_NS5_IJNSA_ILi0EEESU_SU_EEEEENS5_IJNS4_10UnderscoreESX_SX_EEEEENS4_13SM90_TMA_LOADENS4_14ComposedLayoutINS4_7SwizzleILi3ELi4ELi3EEENS4_18smem_ptr_flag_bitsILi8EEENST_INS5_IJNSA_ILi8EEESH_EEENS5_IJSH_SB_EEEEEEEvNS4_8identityES10_S1A_vS1B_EENS_8epilogue10collective6detail29Sm90TmaWarpSpecializedAdapterINS1E_15DefaultEpilogueISJ_SK_SK_NS1D_6thread17LinearCombinationISJ_Li1EffLNS1I_9ScaleType4KindE0ELNS_15FloatRoundStyleE2ESJ_EENS1_15EpilogueDefaultEEEEEvvEEEEvNT_6ParamsE --------------------------
	.section	.nv.info._ZN7cutlass13device_kernelINS_4gemm6kernel13GemmUniversalIN4cute5tupleIJiiiiEEENS1_10collective13CollectiveMmaINS1_37MainloopSm90TmaGmmaWarpSpecializedFP8ILi4ENS5_IJNS4_1CILi1EEESB_SB_EEENS1_32KernelTmaWarpSpecializedPingpongEEENS5_IJNSA_ILi64EEENSA_ILi256EEENSA_ILi128EEEEEENS_12float_e5m2_tENS5_IJlSB_lEEESJ_SK_NS4_8TiledMMAINS4_8MMA_AtomIJNS4_4SM904GMMA31MMA_64x256x32_F32E5M2E5M2_SS_TNILNSO_7ScaleInE1ELSQ_1EEEEEENS4_6LayoutISC_NS5_IJNSA_ILi0EEESU_SU_EEEEENS5_IJNS4_10UnderscoreESX_SX_EEEEENS4_13SM90_TMA_LOADENS4_14ComposedLayoutINS4_7SwizzleILi3ELi4ELi3EEENS4_18smem_ptr_flag_bitsILi8EEENST_INS5_IJNSA_ILi8EEESH_EEENS5_IJSH_SB_EEEEEEEvNS4_8identityES10_S1A_vS1B_EENS_8epilogue10collective6detail29Sm90TmaWarpSpecializedAdapterINS1E_15DefaultEpilogueISJ_SK_SK_NS1D_6thread17LinearCombinationISJ_Li1EffLNS1I_9ScaleType4KindE0ELNS_15FloatRoundStyleE2ESJ_EENS1_15EpilogueDefaultEEEEEvvEEEEvNT_6ParamsE,"",@"SHT_CUDA_INFO"
	.sectionflags	@""
	.align	4


	//----- nvinfo : EIATTR_CUDA_API_VERSION
	.align		4
        /*0000*/ 	.byte	0x04, 0x37
        /*0002*/ 	.short	(.L_18 - .L_17)
.L_17:
        /*0004*/ 	.word	0x00000082


	//----- nvinfo : EIATTR_KPARAM_INFO
	.align		4
.L_18:
        /*0008*/ 	.byte	0x04, 0x17
        /*000a*/ 	.short	(.L_20 - .L_19)
.L_19:
        /*000c*/ 	.word	0x00000000
        /*0010*/ 	.short	0x0000
        /*0012*/ 	.short	0x0070
        /*0014*/ 	.byte	0x00, 0xf0, 0x01, 0x10


	//----- nvinfo : EIATTR_SPARSE_MMA_MASK
	.align		4
.L_20:
        /*0018*/ 	.byte	0x03, 0x50
        /*001a*/ 	.short	0x0000


	//----- nvinfo : EIATTR_MAXREG_COUNT
	.align		4
        /*001c*/ 	.byte	0x03, 0x1b
        /*001e*/ 	.short	0x00a8


	//----- nvinfo : EIATTR_NUM_BARRIERS
	.align		4
        /*0020*/ 	.byte	0x02, 0x4c
        /*0022*/ 	.byte	0x01
	.zero		1


	//----- nvinfo : EIATTR_ANNOTATIONS
	.align		4
        /*0024*/ 	.byte	0x04, 0x55
        /*0026*/ 	.short	(.L_22 - .L_21)


	//   ....[0]....
.L_21:
        /*0028*/ 	.word	0x00000001
        /*002c*/ 	.byte	0xb0, 0x09, 0x00, 0x00, 0x01, 0x00, 0x00, 0x00, 0xb0, 0x0b, 0x00, 0x00, 0x01, 0x00, 0x00, 0x00
        /* <DEDUP_REMOVED lines=199> */
        /*0cac*/ 	.byte	0x10, 0x01, 0x01, 0x00, 0x01, 0x00, 0x00, 0x00, 0x60, 0x01, 0x01, 0x00


	//----- nvinfo : EIATTR_MERCURY_ISA_VERSION
	.align		4
.L_22:
        /*0cb8*/ 	.byte	0x03, 0x5f
        /*0cba*/ 	.short	0x0101


	//----- nvinfo : EIATTR_INT_WARP_WIDE_INSTR_OFFSETS
	.align		4
        /*0cbc*/ 	.byte	0x04, 0x31
        /*0cbe*/ 	.short	(.L_24 - .L_23)


	//   ....[0]....
.L_23:
        /*0cc0*/ 	.word	0x000004b0


	//   ....[1]....
        /*0cc4*/ 	.word	0x000004c0


	//   ....[2]....
        /*0cc8*/ 	.word	0x00000530


	//   ....[3]....
        /*0ccc*/ 	.word	0x00000540


	//   ....[4]....
        /*0cd0*/ 	.word	0x00000550


	//   ....[5]....
        /*0cd4*/ 	.word	0x00000570


	//   ....[6]....
        /*0cd8*/ 	.word	0x000005d0


	//   ....[7]....
        /*0cdc*/ 	.word	0x000005f0


	//----- nvinfo : EIATTR_COOP_GROUP_MASK_REGIDS
	.align		4
.L_24:
        /*0ce0*/ 	.byte	0x04, 0x29
        /*0ce2*/ 	.short	(.L_26 - .L_25)


	//   ....[0]....
.L_25:
        /*0ce4*/ 	.word	0xffffffff


	//   ....[1]....
        /*0ce8*/ 	.word	0xffffffff


	//   ....[2]....
        /*0cec*/ 	.word	0xffffffff


	//   ....[3]....
        /*0cf0*/ 	.word	0xffffffff


	//   ....[4]....
        /*0cf4*/ 	.word	0xffffffff


	//   ....[5]....
        /*0cf8*/ 	.word	0xffffffff


	//----- nvinfo : EIATTR_COOP_GROUP_INSTR_OFFSETS
	.align		4
.L_26:
        /*0cfc*/ 	.byte	0x04, 0x28
        /*0cfe*/ 	.short	(.L_28 - .L_27)


	//   ....[0]....
.L_27:
        /*0d00*/ 	.word	0x00000060


	//   ....[1]....
        /*0d04*/ 	.word	0x00000090


	//   ....[2]....
        /*0d08*/ 	.word	0x00000190


	//   ....[3]....
        /*0d0c*/ 	.word	0x000003a0


	//   ....[4]....
        /*0d10*/ 	.word	0x000003e0


	//   ....[5]....
        /*0d14*/ 	.word	0x00000420


	//----- nvinfo : EIATTR_REG_RECONFIG
	.align		4
.L_28:
        /*0d18*/ 	.byte	0x01, 0x54
	.zero		2


	//----- nvinfo : EIATTR_MBARRIER_INSTR_OFFSETS
	.align		4
        /*0d1c*/ 	.byte	0x04, 0x39
        /*0d1e*/ 	.short	(.L_30 - .L_29)


	//   ....[0]....
.L_29:
        /*0d20*/ 	.word	0x00000310
        /*0d24*/ 	.word	0x000000ff
        /*0d28*/ 	.word	0x00000000
        /*0d2c*/ 	.short	0x0100
        /*0d2e*/ 	.byte	0x09
	.zero		1


	//   ....[1]....
        /*0d30*/ 	.word	0x00000320
        /*0d34*/ 	.word	0x000000ff
        /*0d38*/ 	.word	0x00000020
        /*0d3c*/ 	.short	0x0100
        /*0d3e*/ 	.byte	0x09
	.zero		1


	//   ....[2]....
        /*0d40*/ 	.word	0x00000330
        /*0d44*/ 	.word	0x000000ff
        /*0d48*/ 	.word	0x00000008
        /*0d4c*/ 	.short	0x0100
        /*0d4e*/ 	.byte	0x09
	.zero		1


	//   ....[3]....
        /*0d50*/ 	.word	0x00000340
        /*0d54*/ 	.word	0x000000ff
        /*0d58*/ 	.word	0x00000028
        /*0d5c*/ 	.short	0x0100
        /*0d5e*/ 	.byte	0x09
	.zero		1


	//   ....[4]....
        /*0d60*/ 	.word	0x00000350
        /*0d64*/ 	.word	0x000000ff
        /*0d68*/ 	.word	0x00000010
        /*0d6c*/ 	.short	0x0100
        /*0d6e*/ 	.byte	0x09
	.zero		1


	//   ....[5]....
        /*0d70*/ 	.word	0x00000360
        /*0d74*/ 	.word	0x000000ff
        /*0d78*/ 	.word	0x00000030
        /*0d7c*/ 	.short	0x0100
        /*0d7e*/ 	.byte	0x09
	.zero		1


	//   ....[6]....
        /*0d80*/ 	.word	0x00000370
        /*0d84*/ 	.word	0x000000ff
        /*0d88*/ 	.word	0x00000018
        /*0d8c*/ 	.short	0x0100
        /*0d8e*/ 	.byte	0x09
	.zero		1


	//   ....[7]....
        /*0d90*/ 	.word	0x00000380
        /*0d94*/ 	.word	0x000000ff
        /*0d98*/ 	.word	0x00000038
        /*0d9c*/ 	.short	0x0100
        /*0d9e*/ 	.byte	0x09
	.zero		1


	//   ....[8]....
        /*0da0*/ 	.word	0x00000610
        /*0da4*/ 	.word	0x000000ff
        /*0da8*/ 	.word	0x00000070
        /*0dac*/ 	.short	0x0100
        /*0dae*/ 	.byte	0x09
	.zero		1


	//   ....[9]....
        /*0db0*/ 	.word	0x00000620
        /*0db4*/ 	.word	0x000000ff
        /*0db8*/ 	.word	0x00000078
        /*0dbc*/ 	.short	0x0100
        /*0dbe*/ 	.byte	0x09
	.zero		1


	//   ....[10]....
        /*0dc0*/ 	.word	0x00000660
        /*0dc4*/ 	.word	0x000000ff
        /*0dc8*/ 	.word	0x00000050
        /*0dcc*/ 	.short	0x0100
        /*0dce*/ 	.byte	0x0a
	.zero		1


	//   ....[11]....
        /*0dd0*/ 	.word	0x00000680
        /*0dd4*/ 	.word	0x000000ff
        /*0dd8*/ 	.word	0x00000058
        /*0ddc*/ 	.short	0x0100
        /*0dde*/ 	.byte	0x0a
	.zero		1


	//   ....[12]....
        /*0de0*/ 	.word	0x00000690
        /*0de4*/ 	.word	0x000000ff
        /*0de8*/ 	.word	0x00000060
        /*0dec*/ 	.short	0x0100
        /*0dee*/ 	.byte	0x0a
	.zero		1


	//   ....[13]....
        /*0df0*/ 	.word	0x000006a0
        /*0df4*/ 	.word	0x000000ff
        /*0df8*/ 	.word	0x00000068
        /*0dfc*/ 	.short	0x0100
        /*0dfe*/ 	.byte	0x0a
	.zero		1


	//   ....[14]....
        /*0e00*/ 	.word	0x00001650
        /*0e04*/ 	.word	0x000000ff
        /*0e08*/ 	.word	0xfffffff8
        /*0e0c*/ 	.short	0x010a
        /*0e0e*/ 	.byte	0x15
	.zero		1


	//   ....[15]....
        /*0e10*/ 	.word	0x00002020
        /*0e14*/ 	.word	0x000000ff
        /*0e18*/ 	.word	0x00000000
        /*0e1c*/ 	.short	0x010a
        /*0e1e*/ 	.byte	0x04
	.zero		1


	//   ....[16]....
        /*0e20*/ 	.word	0x00002060
        /*0e24*/ 	.word	0x000000ff
        /*0e28*/ 	.word	0x00000000
        /*0e2c*/ 	.short	0x010a
        /*0e2e*/ 	.byte	0x04
	.zero		1


	//   ....[17]....
        /*0e30*/ 	.word	0x00003300
        /*0e34*/ 	.word	0x000000ff
        /*0e38*/ 	.word	0x00000000
        /*0e3c*/ 	.short	0x010a
        /*0e3e*/ 	.byte	0x08
	.zero		1


	//   ....[18]....
        /*0e40*/ 	.word	0x00003340
        /*0e44*/ 	.word	0x000000ff
        /*0e48*/ 	.word	0x00000000
        /*0e4c*/ 	.short	0x010a
        /*0e4e*/ 	.byte	0x08
	.zero		1


	//   ....[19]....
        /*0e50*/ 	.word	0x00004440
        /*0e54*/ 	.word	0x000000ff
        /*0e58*/ 	.word	0x00000000
        /*0e5c*/ 	.short	0x0101
        /*0e5e*/ 	.byte	0x06
	.zero		1


	//   ....[20]....
        /*0e60*/ 	.word	0x000054b0
        /*0e64*/ 	.word	0x000000e5
        /*0e68*/ 	.word	0x00000000
        /*0e6c*/ 	.short	0x0101
        /*0e6e*/ 	.byte	0x1c
	.zero		1


	//   ....[21]....
        /*0e70*/ 	.word	0x000055b0
        /*0e74*/ 	.word	0x000000ff
        /*0e78*/ 	.word	0x00000000
        /*0e7c*/ 	.short	0x0101
        /*0e7e*/ 	.byte	0x04
	.zero		1


	//   ....[22]....
        /*0e80*/ 	.word	0x00005630
        /*0e84*/ 	.word	0x000000ff
        /*0e88*/ 	.word	0x00000008
        /*0e8c*/ 	.short	0x010a
        /*0e8e*/ 	.byte	0x15
	.zero		1


	//   ....[23]....
        /*0e90*/ 	.word	0x0000e770
        /*0e94*/ 	.word	0x00000000
        /*0e98*/ 	.word	0x00000000
        /*0e9c*/ 	.short	0x0101
        /*0e9e*/ 	.byte	0x1c
	.zero		1


	//   ....[24]....
        /*0ea0*/ 	.word	0x0000f270
        /*0ea4*/ 	.word	0x0000000b
        /*0ea8*/ 	.word	0x00000020
        /*0eac*/ 	.short	0x010a
        /*0eae*/ 	.byte	0x3f
	.zero		1


	//   ....[25]....
        /*0eb0*/ 	.word	0x0000f630
        /*0eb4*/ 	.word	0x00000002
        /*0eb8*/ 	.word	0x00000078
        /*0ebc*/ 	.short	0x0101
        /*0ebe*/ 	.byte	0x3f
	.zero		1


	//   ....[26]....
        /*0ec0*/ 	.word	0x0000fe50
        /*0ec4*/ 	.word	0x00000005
        /*0ec8*/ 	.word	0x00000000
        /*0ecc*/ 	.short	0x010a
        /*0ece*/ 	.byte	0x3f
	.zero		1


	//   ....[27]....
        /*0ed0*/ 	.word	0x0000fed0
        /*0ed4*/ 	.word	0x00000007
        /*0ed8*/ 	.word	0x00000000
        /*0edc*/ 	.short	0x010a
        /*0ede*/ 	.byte	0x3f
	.zero		1


	//   ....[28]....
        /*0ee0*/ 	.word	0x0000ff60
        /*0ee4*/ 	.word	0x00000006
        /*0ee8*/ 	.word	0x00000000
        /*0eec*/ 	.short	0x010a
        /*0eee*/ 	.byte	0x3f
	.zero		1


	//   ....[29]....
        /*0ef0*/ 	.word	0x0000fff0
        /*0ef4*/ 	.word	0x00000003
        /*0ef8*/ 	.word	0x00000000
        /*0efc*/ 	.short	0x010a
        /*0efe*/ 	.byte	0x3f
	.zero		1


	//   ....[30]....
        /*0f00*/ 	.word	0x00010060
        /*0f04*/ 	.word	0x00000003
        /*0f08*/ 	.word	0xfffffff8
        /*0f0c*/ 	.short	0x010a
        /*0f0e*/ 	.byte	0x3f
	.zero		1


	//   ....[31]....
        /*0f10*/ 	.word	0x000100c0
        /*0f14*/ 	.word	0x00000003
        /*0f18*/ 	.word	0x00000000
        /*0f1c*/ 	.short	0x010a
        /*0f1e*/ 	.byte	0x3f
	.zero		1


	//   ....[32]....
        /*0f20*/ 	.word	0x00010130
        /*0f24*/ 	.word	0x00000000
        /*0f28*/ 	.word	0x00000000
        /*0f2c*/ 	.short	0x010a
        /*0f2e*/ 	.byte	0x3f
	.zero		1


	//   ....[33]....
        /*0f30*/ 	.word	0x000101a0
        /*0f34*/ 	.word	0x00000019
        /*0f38*/ 	.word	0x00000008
        /*0f3c*/ 	.short	0x010a
        /*0f3e*/ 	.byte	0x3f
	.zero		1


	//   ....[34]....
        /*0f40*/ 	.word	0x00010270
        /*0f44*/ 	.word	0x0000000b
        /*0f48*/ 	.word	0x00000020
        /*0f4c*/ 	.short	0x010a
        /*0f4e*/ 	.byte	0x3f
	.zero		1


	//   ....[35]....
        /*0f50*/ 	.word	0x00010350
        /*0f54*/ 	.word	0x00000005
        /*0f58*/ 	.word	0x00000000
        /*0f5c*/ 	.short	0x010a
        /*0f5e*/ 	.byte	0x3f
	.zero		1


	//   ....[36]....
        /*0f60*/ 	.word	0x000103a0
        /*0f64*/ 	.word	0x00000007
        /*0f68*/ 	.word	0x00000000
        /*0f6c*/ 	.short	0x010a
        /*0f6e*/ 	.byte	0x3f
	.zero		1


	//   ....[37]....
        /*0f70*/ 	.word	0x000103f0
        /*0f74*/ 	.word	0x00000006
        /*0f78*/ 	.word	0x00000000
        /*0f7c*/ 	.short	0x010a
        /*0f7e*/ 	.byte	0x3f
	.zero		1


	//----- nvinfo : EIATTR_NUM_MBARRIERS
	.align		4
.L_30:
        /*0f80*/ 	.byte	0x03, 0x38
        /*0f82*/ 	.short	0x000e


	//----- nvinfo : EIATTR_EXIT_INSTR_OFFSETS
	.align		4
        /*0f84*/ 	.byte	0x04, 0x1c
        /*0f86*/ 	.short	(.L_32 - .L_31)


	//   ....[0]....
.L_31:
        /*0f88*/ 	.word	0x000012f0


	//   ....[1]....
        /*0f8c*/ 	.word	0x00001350


	//   ....[2]....
        /*0f90*/ 	.word	0x0000ef80


	//   ....[3]....
        /*0f94*/ 	.word	0x0000efb0


	//   ....[4]....
        /*0f98*/ 	.word	0x00010040


	//----- nvinfo : EIATTR_MAX_THREADS
	.align		4
.L_32:
        /*0f9c*/ 	.byte	0x04, 0x05
        /*0f9e*/ 	.short	(.L_34 - .L_33)
.L_33:
        /*0fa0*/ 	.word	0x00000180
        /*0fa4*/ 	.word	0x00000001
        /*0fa8*/ 	.word	0x00000001


	//----- nvinfo : EIATTR_CRS_STACK_SIZE
	.align		4
.L_34:
        /*0fac*/ 	.byte	0x04, 0x1e
        /*0fae*/ 	.short	(.L_36 - .L_35)
.L_35:
        /*0fb0*/ 	.word	0x00000000


	//----- nvinfo : EIATTR_CBANK_PARAM_SIZE
	.align		4
.L_36:
        /*0fb4*/ 	.byte	0x03, 0x19
        /*0fb6*/ 	.short	0x0470


	//----- nvinfo : EIATTR_PARAM_CBANK
	.align		4
        /*0fb8*/ 	.byte	0x04, 0x0a
        /*0fba*/ 	.short	(.L_38 - .L_37)
	.align		4
.L_37:
        /*0fbc*/ 	.word	index@(.nv.constant0._ZN7cutlass13device_kernelINS_4gemm6kernel13GemmUniversalIN4cute5tupleIJiiiiEEENS1_10collective13CollectiveMmaINS1_37MainloopSm90TmaGmmaWarpSpecializedFP8ILi4ENS5_IJNS4_1CILi1EEESB_SB_EEENS1_32KernelTmaWarpSpecializedPingpongEEENS5_IJNSA_ILi64EEENSA_ILi256EEENSA_ILi128EEEEEENS_12float_e5m2_tENS5_IJlSB_lEEESJ_SK_NS4_8TiledMMAINS4_8MMA_AtomIJNS4_4SM904GMMA31MMA_64x256x32_F32E5M2E5M2_SS_TNILNSO_7ScaleInE1ELSQ_1EEEEEENS4_6LayoutISC_NS5_IJNSA_ILi0EEESU_SU_EEEEENS5_IJNS4_10UnderscoreESX_SX_EEEEENS4_13SM90_TMA_LOADENS4_14ComposedLayoutINS4_7SwizzleILi3ELi4ELi3EEENS4_18smem_ptr_flag_bitsILi8EEENST_INS5_IJNSA_ILi8EEESH_EEENS5_IJSH_SB_EEEEEEEvNS4_8identityES10_S1A_vS1B_EENS_8epilogue10collective6detail29Sm90TmaWarpSpecializedAdapterINS1E_15DefaultEpilogueISJ_SK_SK_NS1D_6thread17LinearCombinationISJ_Li1EffLNS1I_9ScaleType4KindE0ELNS_15FloatRoundStyleE2ESJ_EENS1_15EpilogueDefaultEEEEEvvEEEEvNT_6ParamsE)
        /*0fc0*/ 	.short	0x0210
        /*0fc2*/ 	.short	0x0470


	//----- nvinfo : EIATTR_SW_WAR
	.align		4
.L_38:
        /*0fc4*/ 	.byte	0x04, 0x36
        /*0fc6*/ 	.short	(.L_40 - .L_39)
.L_39:
        /*0fc8*/ 	.word	0x00000008
.L_40:


//--------------------- .nv.callgraph             --------------------------
	.section	.nv.callgraph,"",@"SHT_CUDA_CALLGRAPH"
	.align	4
	.sectionentsize	8
	.align		4
        /*0000*/ 	.word	0x00000000
	.align		4
        /*0004*/ 	.word	0xffffffff
	.align		4
        /*0008*/ 	.word	0x00000000
	.align		4
        /*000c*/ 	.word	0xfffffffe
	.align		4
        /*0010*/ 	.word	0x00000000
	.align		4
        /*0014*/ 	.word	0xfffffffd
	.align		4
        /*0018*/ 	.word	0x00000000
	.align		4
        /*001c*/ 	.word	0xfffffffc


//--------------------- .nv.constant4             --------------------------
	.section	.nv.constant4,"a",@progbits
	.align	8
	.align		8
.nv.constant4:
        /*0000*/ 	.dword	_ZN39_INTERNAL_47a3f105_4_k_cu_6cafe92e_44764cuda3std3__45__cpo5beginE
	.align		8
        /*0008*/ 	.dword	_ZN39_INTERNAL_47a3f105_4_k_cu_6cafe92e_44764cuda3std3__45__cpo3endE
	.align		8
        /*0010*/ 	.dword	_ZN39_INTERNAL_47a3f105_4_k_cu_6cafe92e_44764cuda3std3__45__cpo6cbeginE
	.align		8
        /*0018*/ 	.dword	_ZN39_INTERNAL_47a3f105_4_k_cu_6cafe92e_44764cuda3std3__45__cpo4cendE
	.align		8
        /*0020*/ 	.dword	_ZN39_INTERNAL_47a3f105_4_k_cu_6cafe92e_44764cuda3std3__441_GLOBAL__N__47a3f105_4_k_cu_6cafe92e_44766ignoreE
	.align		8
        /*0028*/ 	.dword	_ZN39_INTERNAL_47a3f105_4_k_cu_6cafe92e_44764cuda3std3__419piecewise_constructE
	.align		8
        /*0030*/ 	.dword	_ZN39_INTERNAL_47a3f105_4_k_cu_6cafe92e_44764cuda3std3__48in_placeE
	.align		8
        /*0038*/ 	.dword	_ZN39_INTERNAL_47a3f105_4_k_cu_6cafe92e_44764cuda3std6ranges3__45__cpo4swapE
	.align		8
        /*0040*/ 	.dword	_ZN39_INTERNAL_47a3f105_4_k_cu_6cafe92e_44764cuda3std6ranges3__45__cpo9iter_moveE
	.align		8
        /*0048*/ 	.dword	_ZN39_INTERNAL_47a3f105_4_k_cu_6cafe92e_44764cute7productE
	.align		8
        /*0050*/ 	.dword	_ZN39_INTERNAL_47a3f105_4_k_cu_6cafe92e_44764cute1_E


//--------------------- .text._ZN7cutlass13device_kernelINS_4gemm6kernel13GemmUniversalIN4cute5tupleIJiiiiEEENS1_10collective13CollectiveMmaINS1_37MainloopSm90TmaGmmaWarpSpecializedFP8ILi4ENS5_IJNS4_1CILi1EEESB_SB_EEENS1_32KernelTmaWarpSpecializedPingpongEEENS5_IJNSA_ILi64EEENSA_ILi256EEENSA_ILi128EEEEEENS_12float_e5m2_tENS5_IJlSB_lEEESJ_SK_NS4_8TiledMMAINS4_8MMA_AtomIJNS4_4SM904GMMA31MMA_64x256x32_F32E5M2E5M2_SS_TNILNSO_7ScaleInE1ELSQ_1EEEEEENS4_6LayoutISC_NS5_IJNSA_ILi0EEESU_SU_EEEEENS5_IJNS4_10UnderscoreESX_SX_EEEEENS4_13SM90_TMA_LOADENS4_14ComposedLayoutINS4_7SwizzleILi3ELi4ELi3EEENS4_18smem_ptr_flag_bitsILi8EEENST_INS5_IJNSA_ILi8EEESH_EEENS5_IJSH_SB_EEEEEEEvNS4_8identityES10_S1A_vS1B_EENS_8epilogue10collective6detail29Sm90TmaWarpSpecializedAdapterINS1E_15DefaultEpilogueISJ_SK_SK_NS1D_6thread17LinearCombinationISJ_Li1EffLNS1I_9ScaleType4KindE0ELNS_15FloatRoundStyleE2ESJ_EENS1_15EpilogueDefaultEEEEEvvEEEEvNT_6ParamsE --------------------------
	.section	.text._ZN7cutlass13device_kernelINS_4gemm6kernel13GemmUniversalIN4cute5tupleIJiiiiEEENS1_10collective13CollectiveMmaINS1_37MainloopSm90TmaGmmaWarpSpecializedFP8ILi4ENS5_IJNS4_1CILi1EEESB_SB_EEENS1_32KernelTmaWarpSpecializedPingpongEEENS5_IJNSA_ILi64EEENSA_ILi256EEENSA_ILi128EEEEEENS_12float_e5m2_tENS5_IJlSB_lEEESJ_SK_NS4_8TiledMMAINS4_8MMA_AtomIJNS4_4SM904GMMA31MMA_64x256x32_F32E5M2E5M2_SS_TNILNSO_7ScaleInE1ELSQ_1EEEEEENS4_6LayoutISC_NS5_IJNSA_ILi0EEESU_SU_EEEEENS5_IJNS4_10UnderscoreESX_SX_EEEEENS4_13SM90_TMA_LOADENS4_14ComposedLayoutINS4_7SwizzleILi3ELi4ELi3EEENS4_18smem_ptr_flag_bitsILi8EEENST_INS5_IJNSA_ILi8EEESH_EEENS5_IJSH_SB_EEEEEEEvNS4_8identityES10_S1A_vS1B_EENS_8epilogue10collective6detail29Sm90TmaWarpSpecializedAdapterINS1E_15DefaultEpilogueISJ_SK_SK_NS1D_6thread17LinearCombinationISJ_Li1EffLNS1I_9ScaleType4KindE0ELNS_15FloatRoundStyleE2ESJ_EENS1_15EpilogueDefaultEEEEEvvEEEEvNT_6ParamsE,"ax",@progbits
	.align	128
.text._ZN7cutlass13device_kernelINS_4gemm6kernel13GemmUniversalIN4cute5tupleIJiiiiEEENS1_10collective13CollectiveMmaINS1_37MainloopSm90TmaGmmaWarpSpecializedFP8ILi4ENS5_IJNS4_1CILi1EEESB_SB_EEENS1_32KernelTmaWarpSpecializedPingpongEEENS5_IJNSA_ILi64EEENSA_ILi256EEENSA_ILi128EEEEEENS_12float_e5m2_tENS5_IJlSB_lEEESJ_SK_NS4_8TiledMMAINS4_8MMA_AtomIJNS4_4SM904GMMA31MMA_64x256x32_F32E5M2E5M2_SS_TNILNSO_7ScaleInE1ELSQ_1EEEEEENS4_6LayoutISC_NS5_IJNSA_ILi0EEESU_SU_EEEEENS5_IJNS4_10UnderscoreESX_SX_EEEEENS4_13SM90_TMA_LOADENS4_14ComposedLayoutINS4_7SwizzleILi3ELi4ELi3EEENS4_18smem_ptr_flag_bitsILi8EEENST_INS5_IJNSA_ILi8EEESH_EEENS5_IJSH_SB_EEEEEEEvNS4_8identityES10_S1A_vS1B_EENS_8epilogue10collective6detail29Sm90TmaWarpSpecializedAdapterINS1E_15DefaultEpilogueISJ_SK_SK_NS1D_6thread17LinearCombinationISJ_Li1EffLNS1I_9ScaleType4KindE0ELNS_15FloatRoundStyleE2ESJ_EENS1_15EpilogueDefaultEEEEEvvEEEEvNT_6ParamsE:
        .type           _ZN7cutlass13device_kernelINS_4gemm6kernel13GemmUniversalIN4cute5tupleIJiiiiEEENS1_10collective13CollectiveMmaINS1_37MainloopSm90TmaGmmaWarpSpecializedFP8ILi4ENS5_IJNS4_1CILi1EEESB_SB_EEENS1_32KernelTmaWarpSpecializedPingpongEEENS5_IJNSA_ILi64EEENSA_ILi256EEENSA_ILi128EEEEEENS_12float_e5m2_tENS5_IJlSB_lEEESJ_SK_NS4_8TiledMMAINS4_8MMA_AtomIJNS4_4SM904GMMA31MMA_64x256x32_F32E5M2E5M2_SS_TNILNSO_7ScaleInE1ELSQ_1EEEEEENS4_6LayoutISC_NS5_IJNSA_ILi0EEESU_SU_EEEEENS5_IJNS4_10UnderscoreESX_SX_EEEEENS4_13SM90_TMA_LOADENS4_14ComposedLayoutINS4_7SwizzleILi3ELi4ELi3EEENS4_18smem_ptr_flag_bitsILi8EEENST_INS5_IJNSA_ILi8EEESH_EEENS5_IJSH_SB_EEEEEEEvNS4_8identityES10_S1A_vS1B_EENS_8epilogue10collective6detail29Sm90TmaWarpSpecializedAdapterINS1E_15DefaultEpilogueISJ_SK_SK_NS1D_6thread17LinearCombinationISJ_Li1EffLNS1I_9ScaleType4KindE0ELNS_15FloatRoundStyleE2ESJ_EENS1_15EpilogueDefaultEEEEEvvEEEEvNT_6ParamsE,@function
        .size           _ZN7cutlass13device_kernelINS_4gemm6kernel13GemmUniversalIN4cute5tupleIJiiiiEEENS1_10collective13CollectiveMmaINS1_37MainloopSm90TmaGmmaWarpSpecializedFP8ILi4ENS5_IJNS4_1CILi1EEESB_SB_EEENS1_32KernelTmaWarpSpecializedPingpongEEENS5_IJNSA_ILi64EEENSA_ILi256EEENSA_ILi128EEEEEENS_12float_e5m2_tENS5_IJlSB_lEEESJ_SK_NS4_8TiledMMAINS4_8MMA_AtomIJNS4_4SM904GMMA31MMA_64x256x32_F32E5M2E5M2_SS_TNILNSO_7ScaleInE1ELSQ_1EEEEEENS4_6LayoutISC_NS5_IJNSA_ILi0EEESU_SU_EEEEENS5_IJNS4_10UnderscoreESX_SX_EEEEENS4_13SM90_TMA_LOADENS4_14ComposedLayoutINS4_7SwizzleILi3ELi4ELi3EEENS4_18smem_ptr_flag_bitsILi8EEENST_INS5_IJNSA_ILi8EEESH_EEENS5_IJSH_SB_EEEEEEEvNS4_8identityES10_S1A_vS1B_EENS_8epilogue10collective6detail29Sm90TmaWarpSpecializedAdapterINS1E_15DefaultEpilogueISJ_SK_SK_NS1D_6thread17LinearCombinationISJ_Li1EffLNS1I_9ScaleType4KindE0ELNS_15FloatRoundStyleE2ESJ_EENS1_15EpilogueDefaultEEEEEvvEEEEvNT_6ParamsE,(.L_x_331 - _ZN7cutlass13device_kernelINS_4gemm6kernel13GemmUniversalIN4cute5tupleIJiiiiEEENS1_10collective13CollectiveMmaINS1_37MainloopSm90TmaGmmaWarpSpecializedFP8ILi4ENS5_IJNS4_1CILi1EEESB_SB_EEENS1_32KernelTmaWarpSpecializedPingpongEEENS5_IJNSA_ILi64EEENSA_ILi256EEENSA_ILi128EEEEEENS_12float_e5m2_tENS5_IJlSB_lEEESJ_SK_NS4_8TiledMMAINS4_8MMA_AtomIJNS4_4SM904GMMA31MMA_64x256x32_F32E5M2E5M2_SS_TNILNSO_7ScaleInE1ELSQ_1EEEEEENS4_6LayoutISC_NS5_IJNSA_ILi0EEESU_SU_EEEEENS5_IJNS4_10UnderscoreESX_SX_EEEEENS4_13SM90_TMA_LOADENS4_14ComposedLayoutINS4_7SwizzleILi3ELi4ELi3EEENS4_18smem_ptr_flag_bitsILi8EEENST_INS5_IJNSA_ILi8EEESH_EEENS5_IJSH_SB_EEEEEEEvNS4_8identityES10_S1A_vS1B_EENS_8epilogue10collective6detail29Sm90TmaWarpSpecializedAdapterINS1E_15DefaultEpilogueISJ_SK_SK_NS1D_6thread17LinearCombinationISJ_Li1EffLNS1I_9ScaleType4KindE0ELNS_15FloatRoundStyleE2ESJ_EENS1_15EpilogueDefaultEEEEEvvEEEEvNT_6ParamsE)
        .other          _ZN7cutlass13device_kernelINS_4gemm6kernel13GemmUniversalIN4cute5tupleIJiiiiEEENS1_10collective13CollectiveMmaINS1_37MainloopSm90TmaGmmaWarpSpecializedFP8ILi4ENS5_IJNS4_1CILi1EEESB_SB_EEENS1_32KernelTmaWarpSpecializedPingpongEEENS5_IJNSA_ILi64EEENSA_ILi256EEENSA_ILi128EEEEEENS_12float_e5m2_tENS5_IJlSB_lEEESJ_SK_NS4_8TiledMMAINS4_8MMA_AtomIJNS4_4SM904GMMA31MMA_64x256x32_F32E5M2E5M2_SS_TNILNSO_7ScaleInE1ELSQ_1EEEEEENS4_6LayoutISC_NS5_IJNSA_ILi0EEESU_SU_EEEEENS5_IJNS4_10UnderscoreESX_SX_EEEEENS4_13SM90_TMA_LOADENS4_14ComposedLayoutINS4_7SwizzleILi3ELi4ELi3EEENS4_18smem_ptr_flag_bitsILi8EEENST_INS5_IJNSA_ILi8EEESH_EEENS5_IJSH_SB_EEEEEEEvNS4_8identityES10_S1A_vS1B_EENS_8epilogue10collective6detail29Sm90TmaWarpSpecializedAdapterINS1E_15DefaultEpilogueISJ_SK_SK_NS1D_6thread17LinearCombinationISJ_Li1EffLNS1I_9ScaleType4KindE0ELNS_15FloatRoundStyleE2ESJ_EENS1_15EpilogueDefaultEEEEEvvEEEEvNT_6ParamsE,@"STO_CUDA_ENTRY STV_DEFAULT"
_ZN7cutlass13device_kernelINS_4gemm6kernel13GemmUniversalIN4cute5tupleIJiiiiEEENS1_10collective13CollectiveMmaINS1_37MainloopSm90TmaGmmaWarpSpecializedFP8ILi4ENS5_IJNS4_1CILi1EEESB_SB_EEENS1_32KernelTmaWarpSpecializedPingpongEEENS5_IJNSA_ILi64EEENSA_ILi256EEENSA_ILi128EEEEEENS_12float_e5m2_tENS5_IJlSB_lEEESJ_SK_NS4_8TiledMMAINS4_8MMA_AtomIJNS4_4SM904GMMA31MMA_64x256x32_F32E5M2E5M2_SS_TNILNSO_7ScaleInE1ELSQ_1EEEEEENS4_6LayoutISC_NS5_IJNSA_ILi0EEESU_SU_EEEEENS5_IJNS4_10UnderscoreESX_SX_EEEEENS4_13SM90_TMA_LOADENS4_14ComposedLayoutINS4_7SwizzleILi3ELi4ELi3EEENS4_18smem_ptr_flag_bitsILi8EEENST_INS5_IJNSA_ILi8EEESH_EEENS5_IJSH_SB_EEEEEEEvNS4_8identityES10_S1A_vS1B_EENS_8epilogue10collective6detail29Sm90TmaWarpSpecializedAdapterINS1E_15DefaultEpilogueISJ_SK_SK_NS1D_6thread17LinearCombinationISJ_Li1EffLNS1I_9ScaleType4KindE0ELNS_15FloatRoundStyleE2ESJ_EENS1_15EpilogueDefaultEEEEEvvEEEEvNT_6ParamsE:
[----:B------:R-:W0:Y:S02]  /*0000*/  LDC R1, c[0x0][0x28] ;  /* 0x00000a00ff017b82 */ /* 0x000e240000000800 */
[----:B0-----:R-:W-:Y:S01]  /*0010*/  VIADD R1, R1, 0xfffffef8 ;  /* 0xfffffef801017836 */ /* 0x001fe20000000000 */
[----:B------:R-:W0:Y:S01]  /*0020*/  S2R R2, SR_TID.X ;  /* 0x0000000000027919 */ /* 0x000e220000002100 */
[----:B------:R-:W-:Y:S01]  /*0030*/  ELECT P0, URZ, PT ;  /* 0x00000000003f782f */ /* 0x000fe20003800000 */
[----:B------:R-:W-:Y:S01]  /*0040*/  BSSY B0, `(.L_x_0) ;  /* 0x0000014000007945 */ /* 0x000fe20003800000 */
[----:B0-----:R-:W-:-:S05]  /*0050*/  SHF.R.U32.HI R0, RZ, 0x5, R2 ;  /* 0x00000005ff007819 */ /* 0x001fca0000011602 */
[----:B------:R-:W0:Y:S02]  /*0060*/  SHFL.IDX PT, R3, R0, RZ, 0x1f ;  /* 0x00001fff00037589 */ /* 0x000e2400000e0000 */
[----:B0-----:R-:W-:Y:S02]  /*0070*/  R2UR UR8, R3 ;  /* 0x00000000030872ca */ /* 0x001fe400000e0000 */
[----:B------:R-:W-:-:S05]  /*0080*/  SHF.R.U32.HI R3, RZ, 0x7, R2 ;  /* 0x00000007ff037819 */ /* 0x000fca0000011602 */
[----:B------:R0:W1:Y:S06]  /*0090*/  SHFL.IDX PT, R4, R3, RZ, 0x1f ;  /* 0x00001fff03047589 */ /* 0x00006c00000e0000 */
[----:B------:R-:W-:Y:S02]  /*00a0*/  USHF.R.S32.HI UR4, URZ, 0x1f, UR8 ;  /* 0x0000001f3f047899 */ /* 0x000fe40008011408 */
[----:B------:R-:W-:Y:S02]  /*00b0*/  ISETP.NE.OR P0, PT, RZ, UR8, !P0 ;  /* 0x00000008ff007c0c */ /* 0x000fe4000c705670 */
[----:B------:R-:W-:-:S04]  /*00c0*/  ULEA.HI UR4, UR4, UR8, URZ, 0x2 ;  /* 0x0000000804047291 */ /* 0x000fc8000f8f103f */
[----:B------:R-:W-:-:S04]  /*00d0*/  ULOP3.LUT UR4, UR4, 0xfffffffc, URZ, 0xc0, !UPT ;  /* 0xfffffffc04047892 */ /* 0x000fc8000f8ec03f */
[----:B------:R-:W-:-:S03]  /*00e0*/  UIADD3 UR8, UR8, -UR4, URZ ;  /* 0x8000000408087290 */ /* 0x000fc6000fffe03f */
[----:B0-----:R-:W-:Y:S09]  /*00f0*/  @P0 BRA `(.L_x_1) ;  /* 0x0000000000200947 */ /* 0x001ff20003800000 */
[----:B------:R-:W-:Y:S02]  /*0100*/  ULDC.64 UR4, c[0x0][0x198] ;  /* 0x0000660000047ab9 */ /* 0x000fe40000000a00 */
[----:B------:R-:W-:Y:S02]  /*0110*/  UIADD3 UR6, UP0, UR4, 0xf0, URZ ;  /* 0x000000f004067890 */ /* 0x000fe4000ff1e03f */
[----:B------:R-:W-:Y:S02]  /*0120*/  UIADD3 UR4, UP1, UR4, 0x1f0, URZ ;  /* 0x000001f004047890 */ /* 0x000fe4000ff3e03f */
[----:B------:R-:W-:Y:S02]  /*0130*/  UIADD3.X UR7, URZ, UR5, URZ, UP0, !UPT ;  /* 0x000000053f077290 */ /* 0x000fe400087fe43f */
[----:B------:R-:W-:-:S07]  /*0140*/  UIADD3.X UR5, URZ, UR5, URZ, UP1, !UPT ;  /* 0x000000053f057290 */ /* 0x000fce0008ffe43f */
[----:B------:R0:W-:Y:S02]  /*0150*/  UTMACCTL.PF [UR6] ;  /* 0x00000000060079b9 */ /* 0x0001e40008040000 */
[----:B------:R0:W-:Y:S02]  /*0160*/  UTMACCTL.PF [UR4] ;  /* 0x00000000040079b9 */ /* 0x0001e40008040000 */
[----:B0-----:R-:W-:Y:S01]  /*0170*/  NOP ;  /* 0x0000000000007918 */ /* 0x001fe20000000000 */
.L_x_1:
[----:B------:R-:W-:Y:S05]  /*0180*/  BSYNC B0 ;  /* 0x0000000000007941 */ /* 0x000fea0003800000 */
.L_x_0:
[----:B------:R-:W0:Y:S01]  /*0190*/  SHFL.IDX PT, R5, R0, RZ, 0x1f ;  /* 0x00001fff00057589 */ /* 0x000e2200000e0000 */
[----:B-1----:R-:W-:Y:S01]  /*01a0*/  R2UR UR22, R4 ;  /* 0x00000000041672ca */ /* 0x002fe200000e0000 */
[----:B------:R-:W-:-:S04]  /*01b0*/  UISETP.NE.AND UP0, UPT, UR8, 0x3, UPT ;  /* 0x000000030800788c */ /* 0x000fc8000bf05270 */
[----:B------:R-:W-:-:S08]  /*01c0*/  UISETP.EQ.OR UP0, UPT, UR8, URZ, !UP0 ;  /* 0x0000003f0800728c */ /* 0x000fd0000c702670 */
[----:B------:R-:W-:Y:S02]  /*01d0*/  UIADD3 UR20, UR22, -0x1, URZ ;  /* 0xffffffff16147890 */ /* 0x000fe4000fffe03f */
[----:B------:R-:W-:Y:S02]  /*01e0*/  UISETP.EQ.AND UP0, UPT, UR22, URZ, UP0 ;  /* 0x0000003f1600728c */ /* 0x000fe40008702270 */
[----:B------:R-:W-:Y:S02]  /*01f0*/  UISETP.GE.U32.AND UP1, UPT, UR20, 0x2, UPT ;  /* 0x000000021400788c */ /* 0x000fe4000bf26070 */
[----:B------:R-:W-:Y:S01]  /*0200*/  USEL UR13, URZ, 0x1, !UP0 ;  /* 0x000000013f0d7887 */ /* 0x000fe2000c000000 */
[----:B0-----:R-:W-:-:S03]  /*0210*/  ISETP.NE.AND P0, PT, R5, RZ, PT ;  /* 0x000000ff0500720c */ /* 0x001fc60003f05270 */
[----:B------:R-:W-:-:S10]  /*0220*/  USEL UR13, UR13, 0x2, UP1 ;  /* 0x000000020d0d7887 */ /* 0x000fd40008800000 */
[----:B------:R-:W-:Y:S05]  /*0230*/  @P0 BRA `(.L_x_2) ;  /* 0x0000000000580947 */ /* 0x000fea0003800000 */
[----:B------:R-:W0:Y:S01]  /*0240*/  S2UR UR9, SR_CgaCtaId ;  /* 0x00000000000979c3 */ /* 0x000e220000008800 */
[----:B------:R-:W-:Y:S01]  /*0250*/  UMOV UR4, 0x400 ;  /* 0x0000040000047882 */ /* 0x000fe20000000000 */
[----:B------:R-:W-:Y:S01]  /*0260*/  UMOV UR5, 0x1 ;  /* 0x0000000100057882 */ /* 0x000fe20000000000 */
[----:B------:R-:W-:Y:S01]  /*0270*/  UMOV UR6, 0x80 ;  /* 0x0000008000067882 */ /* 0x000fe20000000000 */
[----:B------:R-:W-:Y:S01]  /*0280*/  ELECT P0, URZ, PT ;  /* 0x00000000003f782f */ /* 0x000fe20003800000 */
[----:B------:R-:W-:-:S04]  /*0290*/  UIADD3 UR6, -UR6, 0x100000, URZ ;  /* 0x0010000006067890 */ /* 0x000fc8000fffe13f */
[----:B------:R-:W-:Y:S02]  /*02a0*/  USHF.L.U32 UR7, UR6, 0xb, URZ ;  /* 0x0000000b06077899 */ /* 0x000fe4000800063f */
[----:B------:R-:W-:Y:S02]  /*02b0*/  USHF.L.U32 UR6, UR6, 0x1, URZ ;  /* 0x0000000106067899 */ /* 0x000fe4000800063f */
[----:B0-----:R-:W-:Y:S02]  /*02c0*/  ULEA UR9, UR9, UR4, 0x18 ;  /* 0x0000000409097291 */ /* 0x001fe4000f8ec03f */
[----:B------:R-:W-:-:S04]  /*02d0*/  UIADD3 UR4, -UR5, 0x100000, URZ ;  /* 0x0010000005047890 */ /* 0x000fc8000fffe13f */
[----:B------:R-:W-:Y:S02]  /*02e0*/  USHF.L.U32 UR5, UR4, 0xb, URZ ;  /* 0x0000000b04057899 */ /* 0x000fe4000800063f */
[----:B------:R-:W-:Y:S01]  /*02f0*/  USHF.L.U32 UR4, UR4, 0x1, URZ ;  /* 0x0000000104047899 */ /* 0x000fe2000800063f */
[----:B------:R-:W0:Y:S11]  /*0300*/  FENCE.VIEW.ASYNC.S ;  /* 0x00000000000073c6 */ /* 0x000e360000000000 */
[----:B0-----:R0:W1:Y:S01]  /*0310*/  SYNCS.EXCH.64 URZ, [UR9], UR4 ;  /* 0x00000004093f75b2 */ /* 0x0010620008000100 */
[----:B------:R0:W2:Y:S01]  /*0320*/  SYNCS.EXCH.64 URZ, [UR9+0x20], UR6 ;  /* 0x00002006093f75b2 */ /* 0x0000a20008000100 */
[----:B------:R0:W3:Y:S01]  /*0330*/  SYNCS.EXCH.64 URZ, [UR9+0x8], UR4 ;  /* 0x00000804093f75b2 */ /* 0x0000e20008000100 */
[----:B------:R0:W4:Y:S01]  /*0340*/  SYNCS.EXCH.64 URZ, [UR9+0x28], UR6 ;  /* 0x00002806093f75b2 */ /* 0x0001220008000100 */
[----:B------:R0:W0:Y:S01]  /*0350*/  SYNCS.EXCH.64 URZ, [UR9+0x10], UR4 ;  /* 0x00001004093f75b2 */ /* 0x0000220008000100 */
[----:B------:R0:W0:Y:S01]  /*0360*/  SYNCS.EXCH.64 URZ, [UR9+0x30], UR6 ;  /* 0x00003006093f75b2 */ /* 0x0000220008000100 */
[----:B------:R0:W0:Y:S01]  /*0370*/  SYNCS.EXCH.64 URZ, [UR9+0x18], UR4 ;  /* 0x00001804093f75b2 */ /* 0x0000220008000100 */
[----:B------:R0:W0:Y:S01]  /*0380*/  SYNCS.EXCH.64 URZ, [UR9+0x38], UR6 ;  /* 0x00003806093f75b2 */ /* 0x0000220008000100 */
[----:B------:R-:W-:Y:S01]  /*0390*/  NOP ;  /* 0x0000000000007918 */ /* 0x000fe20000000000 */
.L_x_2:
[----:B------:R-:W5:Y:S01]  /*03a0*/  SHFL.IDX PT, R5, R0, RZ, 0x1f ;  /* 0x00001fff00057589 */ /* 0x000f6200000e0000 */
[----:B------:R-:W-:Y:S01]  /*03b0*/  ELECT P0, URZ, PT ;  /* 0x00000000003f782f */ /* 0x000fe20003800000 */
[----:B------:R-:W-:Y:S01]  /*03c0*/  NOP ;  /* 0x0000000000007918 */ /* 0x000fe20000000000 */
[----:B------:R-:W-:Y:S01]  /*03d0*/  ELECT P1, URZ, PT ;  /* 0x00000000003f782f */ /* 0x000fe20003820000 */
[----:B------:R-:W1:Y:S01]  /*03e0*/  SHFL.IDX PT, R4, R0, RZ, 0x1f ;  /* 0x00001fff00047589 */ /* 0x000e6200000e0000 */
[----:B0-----:R-:W-:Y:S01]  /*03f0*/  UMOV UR4, 0x20 ;  /* 0x0000002000047882 */ /* 0x001fe20000000000 */
[----:B------:R-:W-:Y:S01]  /*0400*/  UMOV UR12, 0x80 ;  /* 0x00000080000c7882 */ /* 0x000fe20000000000 */
[----:B------:R-:W-:Y:S01]  /*0410*/  NOP ;  /* 0x0000000000007918 */ /* 0x000fe20000000000 */
[----:B------:R0:W2:Y:S01]  /*0420*/  SHFL.IDX PT, R0, R3, RZ, 0x1f ;  /* 0x00001fff03007589 */ /* 0x0000a200000e0000 */
[----:B------:R-:W-:Y:S01]  /*0430*/  ULDC.64 UR18, c[0x0][0x208] ;  /* 0x0000820000127ab9 */ /* 0x000fe20000000a00 */
[----:B0-----:R-:W-:-:S04]  /*0440*/  SHF.R.S32.HI R3, RZ, 0x1f, R2 ;  /* 0x0000001fff037819 */ /* 0x001fc80000011402 */
[----:B------:R-:W-:Y:S02]  /*0450*/  LEA.HI R3, R3, R2, RZ, 0x7 ;  /* 0x0000000203037211 */ /* 0x000fe400078f38ff */
[----:B-----5:R-:W-:Y:S02]  /*0460*/  ISETP.NE.OR P0, PT, R5, RZ, !P0 ;  /* 0x000000ff0500720c */ /* 0x020fe40004705670 */
[----:B------:R-:W-:Y:S02]  /*0470*/  LOP3.LUT R3, R3, 0xffffff80, RZ, 0xc0, !PT ;  /* 0xffffff8003037812 */ /* 0x000fe400078ec0ff */
[----:B-1----:R-:W-:Y:S02]  /*0480*/  ISETP.NE.OR P1, PT, R4, RZ, !P1 ;  /* 0x000000ff0400720c */ /* 0x002fe40004f25670 */
[----:B--2---:R-:W-:Y:S01]  /*0490*/  R2UR UR21, R0 ;  /* 0x00000000001572ca */ /* 0x004fe200000e0000 */
[----:B------:R-:W-:-:S06]  /*04a0*/  IMAD.IADD R0, R2, 0x1, -R3 ;  /* 0x0000000102007824 */ /* 0x000fcc00078e0a03 */
[----:B------:R-:W-:-:S04]  /*04b0*/  VOTEU.ALL UP0, P0 ;  /* 0x00000000003f7886 */ /* 0x000fc80000000000 */
[----:B------:R-:W-:Y:S01]  /*04c0*/  VOTEU.ALL UP1, P1 ;  /* 0x00000000003f7886 */ /* 0x000fe20000820000 */
[----:B------:R-:W0:Y:S01]  /*04d0*/  @!UP0 S2UR UR7, SR_CgaCtaId ;  /* 0x00000000000789c3 */ /* 0x000e220000008800 */
[----:B------:R-:W-:Y:S01]  /*04e0*/  @!UP0 UMOV UR6, 0x400 ;  /* 0x0000040000068882 */ /* 0x000fe20000000000 */
[----:B------:R-:W-:-:S04]  /*04f0*/  @!UP0 UIADD3 UR4, -UR4, 0x100000, URZ ;  /* 0x0010000004048890 */ /* 0x000fc8000fffe13f */
[----:B------:R-:W-:Y:S02]  /*0500*/  @!UP0 USHF.L.U32 UR5, UR4, 0xb, URZ ;  /* 0x0000000b04058899 */ /* 0x000fe4000800063f */
[----:B------:R-:W-:Y:S01]  /*0510*/  @!UP0 USHF.L.U32 UR4, UR4, 0x1, URZ ;  /* 0x0000000104048899 */ /* 0x000fe2000800063f */
[----:B------:R-:W-:Y:S01]  /*0520*/  @!UP1 UMOV UR10, 0x400 ;  /* 0x00000400000a9882 */ /* 0x000fe20000000000 */
[----:B------:R-:W-:Y:S01]  /*0530*/  VOTEU.ALL UP2, P1 ;  /* 0x00000000003f7886 */ /* 0x000fe20000840000 */
[----:B------:R-:W-:Y:S01]  /*0540*/  VOTEU.ALL UP3, P1 ;  /* 0x00000000003f7886 */ /* 0x000fe20000860000 */
[----:B------:R-:W-:Y:S01]  /*0550*/  VOTEU.ALL UP4, P1 ;  /* 0x00000000003f7886 */ /* 0x000fe20000880000 */
[----:B------:R-:W1:Y:S01]  /*0560*/  @!UP1 S2UR UR11, SR_CgaCtaId ;  /* 0x00000000000b99c3 */ /* 0x000e620000008800 */
[----:B------:R-:W-:Y:S01]  /*0570*/  VOTEU.ALL UP5, P1 ;  /* 0x00000000003f7886 */ /* 0x000fe200008a0000 */
[----:B------:R-:W-:Y:S01]  /*0580*/  ISETP.NE.AND P1, PT, RZ, UR22, PT ;  /* 0x00000016ff007c0c */ /* 0x000fe2000bf25270 */
[----:B0-----:R-:W-:-:S02]  /*0590*/  @!UP0 ULEA UR9, UR7, UR6, 0x18 ;  /* 0x0000000607098291 */ /* 0x001fc4000f8ec03f */
[----:B------:R-:W-:-:S04]  /*05a0*/  @!UP1 UIADD3 UR6, -UR12, 0x100000, URZ ;  /* 0x001000000c069890 */ /* 0x000fc8000fffe13f */
[----:B------:R-:W-:Y:S02]  /*05b0*/  @!UP1 USHF.L.U32 UR7, UR6, 0xb, URZ ;  /* 0x0000000b06079899 */ /* 0x000fe4000800063f */
[----:B------:R-:W-:Y:S01]  /*05c0*/  @!UP1 USHF.L.U32 UR6, UR6, 0x1, URZ ;  /* 0x0000000106069899 */ /* 0x000fe2000800063f */
[----:B------:R-:W-:Y:S01]  /*05d0*/  VOTEU.ALL UP0, P0 ;  /* 0x00000000003f7886 */ /* 0x000fe20000000000 */
[----:B-1----:R-:W-:Y:S01]  /*05e0*/  @!UP1 ULEA UR10, UR11, UR10, 0x18 ;  /* 0x0000000a0b0a9291 */ /* 0x002fe2000f8ec03f */
[----:B------:R-:W-:Y:S01]  /*05f0*/  VOTEU.ALL UP1, P0 ;  /* 0x00000000003f7886 */ /* 0x000fe20000020000 */
[----:B------:R-:W0:Y:S02]  /*0600*/  FENCE.VIEW.ASYNC.S ;  /* 0x00000000000073c6 */ /* 0x000e240000000000 */
[----:B0-----:R-:W3:Y:S02]  /*0610*/  @!UP0 SYNCS.EXCH.64 URZ, [UR9+0x70], UR4 ;  /* 0x00007004093f85b2 */ /* 0x001ee40008000100 */
[----:B------:R0:W3:Y:S01]  /*0620*/  @!UP1 SYNCS.EXCH.64 URZ, [UR9+0x78], UR4 ;  /* 0x00007804093f95b2 */ /* 0x0000e20008000100 */
[----:B------:R-:W-:Y:S01]  /*0630*/  NOP ;  /* 0x0000000000007918 */ /* 0x000fe20000000000 */
[----:B0-----:R-:W-:-:S02]  /*0640*/  ULDC.64 UR4, c[0x0][0x598] ;  /* 0x0001660000047ab9 */ /* 0x001fc40000000a00 */
[----:B------:R-:W-:Y:S02]  /*0650*/  ISETP.NE.U32.AND P0, PT, RZ, UR4, PT ;  /* 0x00000004ff007c0c */ /* 0x000fe4000bf05070 */
[----:B------:R0:W3:Y:S02]  /*0660*/  @!UP2 SYNCS.EXCH.64 URZ, [UR10+0x50], UR6 ;  /* 0x000050060a3fa5b2 */ /* 0x0000e40008000100 */
[----:B------:R-:W-:Y:S01]  /*0670*/  ISETP.NE.AND.EX P0, PT, RZ, UR5, PT, P0 ;  /* 0x00000005ff007c0c */ /* 0x000fe2000bf05300 */
[----:B------:R0:W3:Y:S01]  /*0680*/  @!UP3 SYNCS.EXCH.64 URZ, [UR10+0x58], UR6 ;  /* 0x000058060a3fb5b2 */ /* 0x0000e20008000100 */
[----:B------:R0:W3:Y:S01]  /*0690*/  @!UP4 SYNCS.EXCH.64 URZ, [UR10+0x60], UR6 ;  /* 0x000060060a3fc5b2 */ /* 0x0000e20008000100 */
[----:B------:R0:W3:Y:S01]  /*06a0*/  @!UP5 SYNCS.EXCH.64 URZ, [UR10+0x68], UR6 ;  /* 0x000068060a3fd5b2 */ /* 0x0000e20008000100 */
[----:B------:R-:W-:Y:S01]  /*06b0*/  NOP ;  /* 0x0000000000007918 */ /* 0x000fe20000000000 */
[----:B---34-:R-:W-:Y:S08]  /*06c0*/  BAR.SYNC.DEFER_BLOCKING 0x0 ;  /* 0x0000000000007b1d */ /* 0x018ff00000010000 */
[----:B0-----:R-:W-:Y:S05]  /*06d0*/  @!P0 BRA `(.L_x_3) ;  /* 0x0000000000208947 */ /* 0x001fea0003800000 */
[----:B------:R-:W0:Y:S02]  /*06e0*/  LDC.64 R4, c[0x0][0x598] ;  /* 0x00016600ff047b82 */ /* 0x000e240000000a00 */
[----:B0-----:R-:W2:Y:S02]  /*06f0*/  LDG.E.64 R4, desc[UR18][R4.64] ;  /* 0x0000001204047981 */ /* 0x001ea4000c1e1b00 */
[----:B--2---:R-:W-:-:S04]  /*0700*/  ISETP.NE.U32.AND P0, PT, R4, RZ, PT ;  /* 0x000000ff0400720c */ /* 0x004fc80003f05070 */
[----:B------:R-:W-:-:S13]  /*0710*/  ISETP.NE.AND.EX P0, PT, R5, RZ, PT, P0 ;  /* 0x000000ff0500720c */ /* 0x000fda0003f05300 */
[----:B------:R-:W-:Y:S05]  /*0720*/  @!P0 BRA `(.L_x_3) ;  /* 0x00000000000c8947 */ /* 0x000fea0003800000 */
[----:B------:R-:W2:Y:S02]  /*0730*/  LD.E R4, desc[UR18][R4.64] ;  /* 0x0000001204047980 */ /* 0x000ea4000c101900 */
[----:B--2---:R-:W-:Y:S01]  /*0740*/  R2UR UR25, R4 ;  /* 0x00000000041972ca */ /* 0x004fe200000e0000 */
[----:B------:R-:W-:-:S14]  /*0750*/  BRA `(.L_x_4) ;  /* 0x0000000000247947 */ /* 0x000fdc0003800000 */
.L_x_3:
[----:B------:R-:W-:Y:S02]  /*0760*/  ULDC.64 UR4, c[0x0][0x588] ;  /* 0x0001620000047ab9 */ /* 0x000fe40000000a00 */
[----:B------:R-:W-:-:S04]  /*0770*/  ISETP.NE.U32.AND P0, PT, RZ, UR4, PT ;  /* 0x00000004ff007c0c */ /* 0x000fc8000bf05070 */
[----:B------:R-:W-:-:S13]  /*0780*/  ISETP.NE.AND.EX P0, PT, RZ, UR5, PT, P0 ;  /* 0x00000005ff007c0c */ /* 0x000fda000bf05300 */
[----:B------:R-:W-:Y:S05]  /*0790*/  @!P0 BRA `(.L_x_5) ;  /* 0x0000000000108947 */ /* 0x000fea0003800000 */
[----:B------:R-:W0:Y:S02]  /*07a0*/  LDC.64 R4, c[0x0][0x588] ;  /* 0x00016200ff047b82 */ /* 0x000e240000000a00 */
[----:B0-----:R-:W2:Y:S02]  /*07b0*/  LDG.E R4, desc[UR18][R4.64] ;  /* 0x0000001204047981 */ /* 0x001ea4000c1e1900 */
[----:B--2---:R-:W-:Y:S01]  /*07c0*/  R2UR UR25, R4 ;  /* 0x00000000041972ca */ /* 0x004fe200000e0000 */
[----:B------:R-:W-:-:S14]  /*07d0*/  BRA `(.L_x_4) ;  /* 0x0000000000047947 */ /* 0x000fdc0003800000 */
.L_x_5:
[----:B------:R-:W-:-:S05]  /*07e0*/  ULDC UR25, c[0x0][0x580] ;  /* 0x0001600000197ab9 */ /* 0x000fca0000000800 */
.L_x_4:
[----:B------:R-:W-:Y:S02]  /*07f0*/  ULDC.64 UR4, c[0x0][0x5a0] ;  /* 0x0001680000047ab9 */ /* 0x000fe40000000a00 */
[----:B------:R-:W-:-:S04]  /*0800*/  ISETP.NE.U32.AND P0, PT, RZ, UR4, PT ;  /* 0x00000004ff007c0c */ /* 0x000fc8000bf05070 */
[----:B------:R-:W-:-:S13]  /*0810*/  ISETP.NE.AND.EX P0, PT, RZ, UR5, PT, P0 ;  /* 0x00000005ff007c0c */ /* 0x000fda000bf05300 */
[----:B------:R-:W-:Y:S05]  /*0820*/  @!P0 BRA `(.L_x_6) ;  /* 0x0000000000208947 */ /* 0x000fea0003800000 */
        /* <DEDUP_REMOVED lines=8> */
.L_x_6:
        /* <DEDUP_REMOVED lines=8> */
.L_x_8:
[----:B------:R-:W-:-:S05]  /*0930*/  ULDC UR24, c[0x0][0x584] ;  /* 0x0001610000187ab9 */ /* 0x000fca0000000800 */
.L_x_7:
[----:B------:R-:W0:Y:S01]  /*0940*/  S2UR UR11, SR_CTAID.Y ;  /* 0x00000000000b79c3 */ /* 0x000e220000002600 */
[----:B------:R-:W-:Y:S01]  /*0950*/  ULDC UR5, c[0x0][0x65c] ;  /* 0x0001970000057ab9 */ /* 0x000fe20000000800 */
[----:B------:R-:W-:Y:S01]  /*0960*/  UISETP.NE.AND UP0, UPT, UR22, 0x2, UPT ;  /* 0x000000021600788c */ /* 0x000fe2000bf05270 */
[----:B------:R-:W-:Y:S01]  /*0970*/  IMAD.MOV.U32 R6, RZ, RZ, -0x1 ;  /* 0xffffffffff067424 */ /* 0x000fe200078e00ff */
[----:B------:R-:W-:Y:S01]  /*0980*/  UISETP.NE.AND UP2, UPT, UR5, 0x1, UPT ;  /* 0x000000010500788c */ /* 0x000fe2000bf45270 */
[----:B------:R-:W-:-:S03]  /*0990*/  PRMT R3, RZ, 0x7610, R3 ;  /* 0x00007610ff037816 */ /* 0x000fc60000000003 */
[----:B------:R-:W1:Y:S01]  /*09a0*/  S2UR UR4, SR_CTAID.X ;  /* 0x00000000000479c3 */ /* 0x000e620000002500 */
[----:B------:R2:W-:Y:S06]  /*09b0*/  STL [R1+0x7c], R6 ;  /* 0x00007c0601007387 */ /* 0x0005ec0000100800 */
[----:B------:R-:W-:Y:S01]  /*09c0*/  @UP2 ULDC UR14, c[0x0][0x10] ;  /* 0x00000400000e2ab9 */ /* 0x000fe20000000800 */
[----:B------:R-:W-:Y:S01]  /*09d0*/  @UP2 UMOV UR7, URZ ;  /* 0x0000003f00072c82 */ /* 0x000fe20008000000 */
[----:B------:R-:W-:Y:S01]  /*09e0*/  @UP2 UMOV UR5, URZ ;  /* 0x0000003f00052c82 */ /* 0x000fe20008000000 */
[----:B------:R-:W-:Y:S01]  /*09f0*/  @!UP2 ULDC UR10, c[0x0][0xc] ;  /* 0x00000300000aaab9 */ /* 0x000fe20000000800 */
[----:B------:R-:W3:Y:S01]  /*0a00*/  LDC.64 R4, c[0x0][0x650] ;  /* 0x00019400ff047b82 */ /* 0x000ee20000000a00 */
[----:B0-----:R-:W-:-:S02]  /*0a10*/  @UP2 UMOV UR9, UR11 ;  /* 0x0000000b00092c82 */ /* 0x001fc40008000000 */
[----:B------:R-:W-:Y:S01]  /*0a20*/  @UP2 UMOV UR6, UR9 ;  /* 0x0000000900062c82 */ /* 0x000fe20008000000 */
[----:B------:R-:W-:Y:S01]  /*0a30*/  @!UP2 UMOV UR9, UR11 ;  /* 0x0000000b0009ac82 */ /* 0x000fe20008000000 */
[----:B-1----:R-:W-:-:S03]  /*0a40*/  @UP2 UIMAD.WIDE.U32 UR14, UR4, UR14, UR6 ;  /* 0x0000000e040e22a5 */ /* 0x002fc6000f8e0006 */
[----:B------:R-:W-:Y:S01]  /*0a50*/  ULDC UR6, c[0x0][0xc] ;  /* 0x0000030000067ab9 */ /* 0x000fe20000000800 */
[----:B------:R-:W-:Y:S01]  /*0a60*/  @UP2 UIADD3 UR15, UR15, UR5, URZ ;  /* 0x000000050f0f2290 */ /* 0x000fe2000fffe03f */
[----:B------:R-:W-:Y:S02]  /*0a70*/  ULDC UR7, c[0x0][0x10] ;  /* 0x0000040000077ab9 */ /* 0x000fe40000000800 */
[----:B------:R-:W-:Y:S01]  /*0a80*/  UMOV UR5, URZ ;  /* 0x0000003f00057c82 */ /* 0x000fe20008000000 */
[----:B------:R-:W-:Y:S02]  /*0a90*/  UIMAD.WIDE.U32 UR6, UR6, UR7, URZ ;  /* 0x00000007060672a5 */ /* 0x000fe4000f8e003f */
[----:B------:R-:W-:Y:S01]  /*0aa0*/  @!UP2 UIMAD.WIDE.U32 UR10, UR10, UR9, UR4 ;  /* 0x000000090a0aa2a5 */ /* 0x000fe2000f8e0004 */
[----:B------:R-:W-:Y:S02]  /*0ab0*/  ULDC UR12, c[0x0][0x14] ;  /* 0x00000500000c7ab9 */ /* 0x000fe40000000800 */
[----:B------:R-:W-:-:S02]  /*0ac0*/  UIMAD.WIDE.U32 UR16, UR6, UR12, URZ ;  /* 0x0000000c061072a5 */ /* 0x000fc4000f8e003f */
[----:B------:R-:W-:Y:S02]  /*0ad0*/  UIMAD UR7, UR7, UR12, URZ ;  /* 0x0000000c070772a4 */ /* 0x000fe4000f8e023f */
[----:B------:R-:W-:Y:S01]  /*0ae0*/  @!UP2 UMOV UR14, UR10 ;  /* 0x0000000a000eac82 */ /* 0x000fe20008000000 */
[----:B------:R-:W-:Y:S01]  /*0af0*/  @!UP2 UMOV UR15, UR11 ;  /* 0x0000000b000fac82 */ /* 0x000fe20008000000 */
[----:B------:R-:W-:Y:S02]  /*0b00*/  UIADD3 UR7, UR17, UR7, URZ ;  /* 0x0000000711077290 */ /* 0x000fe4000fffe03f */
[----:B------:R-:W-:-:S04]  /*0b10*/  UIADD3 UR6, UP1, UR14, UR16, URZ ;  /* 0x000000100e067290 */ /* 0x000fc8000ff3e03f */
[----:B------:R-:W-:Y:S02]  /*0b20*/  UIADD3.X UR10, UR15, UR7, URZ, UP1, !UPT ;  /* 0x000000070f0a7290 */ /* 0x000fe40008ffe43f */
[----:B------:R-:W-:Y:S02]  /*0b30*/  USEL UR6, UR6, UR14, !UP0 ;  /* 0x0000000e06067287 */ /* 0x000fe4000c000000 */
[----:B------:R-:W-:-:S04]  /*0b40*/  USEL UR10, UR10, UR15, !UP0 ;  /* 0x0000000f0a0a7287 */ /* 0x000fc8000c000000 */
[----:B---3--:R-:W-:Y:S01]  /*0b50*/  ISETP.LE.U32.AND P0, PT, R4, UR6, PT ;  /* 0x0000000604007c0c */ /* 0x008fe2000bf03070 */
[----:B--2---:R-:W-:Y:S02]  /*0b60*/  IMAD.U32 R6, RZ, RZ, UR6 ;  /* 0x00000006ff067e24 */ /* 0x004fe4000f8e00ff */
[----:B------:R-:W-:-:S05]  /*0b70*/  IMAD.U32 R4, RZ, RZ, UR10 ;  /* 0x0000000aff047e24 */ /* 0x000fca000f8e00ff */
[----:B------:R-:W-:Y:S01]  /*0b80*/  ISETP.GE.U32.AND.EX P0, PT, R4, R5, PT, P0 ;  /* 0x000000050400720c */ /* 0x000fe20003f06100 */
[----:B------:R-:W-:Y:S02]  /*0b90*/  IMAD.MOV.U32 R5, RZ, RZ, -0x1 ;  /* 0xffffffffff057424 */ /* 0x000fe400078e00ff */
[----:B------:R-:W-:-:S03]  /*0ba0*/  IMAD.MOV.U32 R4, RZ, RZ, -0x1 ;  /* 0xffffffffff047424 */ /* 0x000fc600078e00ff */
[----:B------:R0:W-:Y:S04]  /*0bb0*/  STL [R1+0x80], R5 ;  /* 0x0000800501007387 */ /* 0x0001e80000100800 */
[----:B------:R1:W-:Y:S01]  /*0bc0*/  STL [R1+0x70], R4 ;  /* 0x0000700401007387 */ /* 0x0003e20000100800 */
[----:B0-----:R-:W-:-:S05]  /*0bd0*/  IMAD.U32 R5, RZ, RZ, UR10 ;  /* 0x0000000aff057e24 */ /* 0x001fca000f8e00ff */
[----:B------:R1:W-:Y:S04]  /*0be0*/  STL [R1+0x74], R5 ;  /* 0x0000740501007387 */ /* 0x0003e80000100800 */
[----:B------:R1:W-:Y:S01]  /*0bf0*/  STL [R1+0x78], R6 ;  /* 0x0000780601007387 */ /* 0x0003e20000100800 */
[----:B------:R-:W-:Y:S05]  /*0c00*/  @P0 BRA `(.L_x_9) ;  /* 0x0000000400980947 */ /* 0x000fea0003800000 */
[----:B------:R-:W-:Y:S01]  /*0c10*/  I2FP.F32.U32 R3, UR4 ;  /* 0x0000000400037c45 */ /* 0x000fe20008201000 */
[----:B------:R-:W-:Y:S01]  /*0c20*/  ULDC.64 UR26, c[0x0][0x628] ;  /* 0x00018a00001a7ab9 */ /* 0x000fe20000000a00 */
[----:B------:R-:W-:Y:S01]  /*0c30*/  ULDC UR6, c[0x0][0x150] ;  /* 0x0000540000067ab9 */ /* 0x000fe20000000800 */
[----:B------:R-:W-:Y:S01]  /*0c40*/  ISETP.NE.U32.AND P0, PT, RZ, UR26, PT ;  /* 0x0000001aff007c0c */ /* 0x000fe2000bf05070 */
[----:B------:R-:W-:Y:S01]  /*0c50*/  ULDC UR28, c[0x0][0x630] ;  /* 0x00018c00001c7ab9 */ /* 0x000fe20000000800 */
[----:B------:R-:W-:Y:S01]  /*0c60*/  FMUL R3, R3, UR6 ;  /* 0x0000000603037c20 */ /* 0x000fe20008400000 */
[----:B------:R-:W-:Y:S01]  /*0c70*/  R2UR UR29, R6 ;  /* 0x00000000061d72ca */ /* 0x000fe200000e0000 */
[----:B------:R-:W-:Y:S01]  /*0c80*/  ULDC UR31, c[0x0][0x154] ;  /* 0x00005500001f7ab9 */ /* 0x000fe20000000800 */
[----:B------:R-:W-:Y:S01]  /*0c90*/  ISETP.NE.AND.EX P0, PT, RZ, UR27, PT, P0 ;  /* 0x0000001bff007c0c */ /* 0x000fe2000bf05300 */
[----:B-1----:R0:W1:Y:S01]  /*0ca0*/  F2I.U32.TRUNC.NTZ R4, R3 ;  /* 0x0000000300047305 */ /* 0x002062000020f000 */
[----:B------:R-:W-:-:S02]  /*0cb0*/  R2UR UR30, R5 ;  /* 0x00000000051e72ca */ /* 0x000fc400000e0000 */
[----:B------:R-:W-:Y:S02]  /*0cc0*/  R2UR UR10, R6 ;  /* 0x00000000060a72ca */ /* 0x000fe400000e0000 */
[----:B------:R-:W-:-:S07]  /*0cd0*/  R2UR UR11, R5 ;  /* 0x00000000050b72ca */ /* 0x000fce00000e0000 */
[----:B0-----:R-:W-:Y:S08]  /*0ce0*/  @!P0 BRA `(.L_x_10) ;  /* 0x0000000000308947 */ /* 0x001ff00003800000 */
[----:B------:R-:W-:Y:S01]  /*0cf0*/  R2UR UR10, R6 ;  /* 0x00000000060a72ca */ /* 0x000fe200000e0000 */
[----:B------:R-:W-:Y:S01]  /*0d00*/  ULDC UR6, c[0x0][0x634] ;  /* 0x00018d0000067ab9 */ /* 0x000fe20000000800 */
[----:B------:R-:W-:-:S11]  /*0d10*/  R2UR UR12, R5 ;  /* 0x00000000050c72ca */ /* 0x000fd600000e0000 */
[----:B------:R-:W-:-:S04]  /*0d20*/  UIADD3 UR6, UP1, UR10, UR6, URZ ;  /* 0x000000060a067290 */ /* 0x000fc8000ff3e03f */
[----:B------:R-:W-:-:S04]  /*0d30*/  UIADD3.X UR12, URZ, UR12, URZ, UP1, !UPT ;  /* 0x0000000c3f0c7290 */ /* 0x000fc80008ffe43f */
[----:B------:R-:W-:-:S04]  /*0d40*/  UIMAD.WIDE.U32 UR10, UR12, UR26, URZ ;  /* 0x0000001a0c0a72a5 */ /* 0x000fc8000f8e003f */
[----:B------:R-:W-:Y:S02]  /*0d50*/  UIMAD.WIDE.U32 UR14, UP1, UR6, UR27, UR10 ;  /* 0x0000001b060e72a5 */ /* 0x000fe4000f82000a */
[----:B------:R-:W-:Y:S02]  /*0d60*/  UIMAD.WIDE.U32 UR10, UR6, UR26, URZ ;  /* 0x0000001a060a72a5 */ /* 0x000fe4000f8e003f */
[----:B------:R-:W-:Y:S02]  /*0d70*/  UIADD3.X UR23, URZ, URZ, URZ, UP1, !UPT ;  /* 0x0000003f3f177290 */ /* 0x000fe40008ffe43f */
[----:B------:R-:W-:Y:S01]  /*0d80*/  UIADD3 URZ, UP1, UR11, UR14, URZ ;  /* 0x0000000e0b3f7290 */ /* 0x000fe2000ff3e03f */
[----:B------:R-:W-:-:S03]  /*0d90*/  UMOV UR22, UR15 ;  /* 0x0000000f00167c82 */ /* 0x000fc60008000000 */
[----:B------:R-:W-:-:S12]  /*0da0*/  UIMAD.WIDE.U32.X UR10, UR12, UR27, UR22, UP1 ;  /* 0x0000001b0c0a72a5 */ /* 0x000fd800088e0416 */
.L_x_10:
[----:B------:R-:W-:Y:S01]  /*0db0*/  USHF.R.U64 UR5, UR10, UR28, UR11 ;  /* 0x0000001c0a057299 */ /* 0x000fe2000800120b */
[----:B------:R-:W-:Y:S01]  /*0dc0*/  I2FP.F32.U32 R3, UR9 ;  /* 0x0000000900037c45 */ /* 0x000fe20008201000 */
[----:B------:R-:W-:Y:S01]  /*0dd0*/  USHF.R.U32.HI UR6, URZ, UR28, UR11 ;  /* 0x0000001c3f067299 */ /* 0x000fe2000801160b */
[----:B-1----:R-:W-:Y:S01]  /*0de0*/  R2UR UR23, R4 ;  /* 0x00000000041772ca */ /* 0x002fe200000e0000 */
[----:B------:R-:W-:Y:S02]  /*0df0*/  UIADD3 UR28, UP1, URZ, -UR5, URZ ;  /* 0x800000053f1c7290 */ /* 0x000fe4000ff3e03f */
[----:B------:R-:W-:Y:S01]  /*0e00*/  FMUL R3, R3, UR31 ;  /* 0x0000001f03037c20 */ /* 0x000fe20008400000 */
[----:B------:R-:W-:Y:S01]  /*0e10*/  ULDC.64 UR10, c[0x0][0x620] ;  /* 0x00018800000a7ab9 */ /* 0x000fe20000000a00 */
[----:B------:R-:W-:Y:S01]  /*0e20*/  UIADD3.X UR6, URZ, ~UR6, URZ, UP1, !UPT ;  /* 0x800000063f067290 */ /* 0x000fe20008ffe43f */
[----:B------:R-:W-:Y:S01]  /*0e30*/  UMOV UR14, UR29 ;  /* 0x0000001d000e7c82 */ /* 0x000fe20008000000 */
[----:B------:R-:W-:-:S02]  /*0e40*/  UMOV UR15, UR30 ;  /* 0x0000001e000f7c82 */ /* 0x000fc40008000000 */
[----:B------:R-:W0:Y:S01]  /*0e50*/  F2I.U32.TRUNC.NTZ R3, R3 ;  /* 0x0000000300037305 */ /* 0x000e22000020f000 */
[----:B------:R-:W-:Y:S02]  /*0e60*/  UIMAD UR6, UR6, UR10, URZ ;  /* 0x0000000a060672a4 */ /* 0x000fe4000f8e023f */
[----:B------:R-:W-:Y:S02]  /*0e70*/  UIMAD.WIDE.U32 UR14, UR28, UR10, UR14 ;  /* 0x0000000a1c0e72a5 */ /* 0x000fe4000f8e000e */
[----:B------:R-:W-:Y:S01]  /*0e80*/  UIMAD UR28, UR28, UR11, UR6 ;  /* 0x0000000b1c1c72a4 */ /* 0x000fe2000f8e0206 */
[----:B------:R-:W-:Y:S01]  /*0e90*/  ULDC UR29, c[0x0][0x618] ;  /* 0x00018600001d7ab9 */ /* 0x000fe20000000800 */
[----:B------:R-:W-:Y:S02]  /*0ea0*/  ULDC UR33, c[0x0][0x658] ;  /* 0x0001960000217ab9 */ /* 0x000fe40000000800 */
[----:B------:R-:W-:Y:S01]  /*0eb0*/  UIADD3 UR28, UR15, UR28, URZ ;  /* 0x0000001c0f1c7290 */ /* 0x000fe2000fffe03f */
[----:B------:R-:W-:Y:S01]  /*0ec0*/  UMOV UR22, 0xffffffff ;  /* 0xffffffff00167882 */ /* 0x000fe20000000000 */
[----:B------:R-:W-:Y:S01]  /*0ed0*/  ULDC.64 UR10, c[0x0][0x640] ;  /* 0x00019000000a7ab9 */ /* 0x000fe20000000a00 */
[----:B------:R-:W-:Y:S01]  /*0ee0*/  USHF.L.U32 UR22, UR22, UR33, URZ ;  /* 0x0000002116167299 */ /* 0x000fe2000800063f */
[----:B------:R-:W-:Y:S01]  /*0ef0*/  ISETP.NE.U32.AND P0, PT, RZ, UR10, PT ;  /* 0x0000000aff007c0c */ /* 0x000fe2000bf05070 */
[----:B------:R-:W-:Y:S01]  /*0f00*/  USHF.R.U64 UR14, UR14, UR29, UR28 ;  /* 0x0000001d0e0e7299 */ /* 0x000fe2000800121c */
[----:B0-----:R-:W-:Y:S01]  /*0f10*/  R2UR UR27, R3 ;  /* 0x00000000031b72ca */ /* 0x001fe200000e0000 */
[----:B------:R-:W-:Y:S01]  /*0f20*/  UMOV UR30, 0x1 ;  /* 0x00000001001e7882 */ /* 0x000fe20000000000 */
[----:B------:R-:W-:Y:S01]  /*0f30*/  USHF.R.U32.HI UR28, URZ, UR29, UR28 ;  /* 0x0000001d3f1c7299 */ /* 0x000fe2000801161c */
[----:B------:R-:W-:Y:S01]  /*0f40*/  ISETP.NE.AND.EX P0, PT, RZ, UR11, PT, P0 ;  /* 0x0000000bff007c0c */ /* 0x000fe2000bf05300 */
[----:B------:R-:W-:Y:S01]  /*0f50*/  ULDC UR31, c[0x0][0x608] ;  /* 0x00018200001f7ab9 */ /* 0x000fe20000000800 */
[----:B------:R-:W-:-:S02]  /*0f60*/  USHF.L.U32 UR15, UR30, UR33, URZ ;  /* 0x000000211e0f7299 */ /* 0x000fc4000800063f */
[----:B------:R-:W-:Y:S02]  /*0f70*/  ULOP3.LUT UR30, URZ, UR22, URZ, 0x33, !UPT ;  /* 0x000000163f1e7292 */ /* 0x000fe4000f8e333f */
[----:B------:R-:W-:Y:S02]  /*0f80*/  USHF.R.U64 UR35, UR14, UR31, UR28 ;  /* 0x0000001f0e237299 */ /* 0x000fe4000800121c */
[----:B------:R-:W-:Y:S02]  /*0f90*/  USHF.R.U32.HI UR22, URZ, UR31, UR28 ;  /* 0x0000001f3f167299 */ /* 0x000fe4000801161c */
[----:B------:R-:W-:Y:S02]  /*0fa0*/  UIADD3 UR23, -UR23, URZ, URZ ;  /* 0x0000003f17177290 */ /* 0x000fe4000fffe13f */
[----:B------:R-:W-:Y:S02]  /*0fb0*/  USHF.R.U64 UR36, UR35, UR33, UR22 ;  /* 0x0000002123247299 */ /* 0x000fe40008001216 */
[----:B------:R-:W-:Y:S01]  /*0fc0*/  USHF.R.U32.HI UR31, URZ, UR33, UR22 ;  /* 0x000000213f1f7299 */ /* 0x000fe20008011616 */
[----:B------:R-:W-:Y:S01]  /*0fd0*/  ULDC UR26, c[0x0][0x144] ;  /* 0x00005100001a7ab9 */ /* 0x000fe20000000800 */
[----:B------:R-:W-:Y:S01]  /*0fe0*/  ULDC UR6, c[0x0][0x600] ;  /* 0x0001800000067ab9 */ /* 0x000fe20000000800 */
[----:B------:R-:W-:-:S02]  /*0ff0*/  UIMAD UR4, UR26, UR23, UR4 ;  /* 0x000000171a0472a4 */ /* 0x000fc4000f8e0204 */
[----:B------:R-:W-:Y:S02]  /*1000*/  UIADD3 UR12, UR6, -0x1, URZ ;  /* 0xffffffff060c7890 */ /* 0x000fe4000fffe03f */
[----:B------:R-:W-:Y:S01]  /*1010*/  UIADD3 UR32, -UR27, URZ, URZ ;  /* 0x0000003f1b207290 */ /* 0x000fe2000fffe13f */
[----:B------:R-:W-:Y:S01]  /*1020*/  ULDC UR37, c[0x0][0x148] ;  /* 0x0000520000257ab9 */ /* 0x000fe20000000800 */
[----:B------:R-:W-:Y:S01]  /*1030*/  ULDC UR33, c[0x0][0x648] ;  /* 0x0001920000217ab9 */ /* 0x000fe20000000800 */
[----:B------:R-:W-:Y:S01]  /*1040*/  ULDC UR34, c[0x0][0x638] ;  /* 0x00018e0000227ab9 */ /* 0x000fe20000000800 */
[----:B------:R-:W-:Y:S01]  /*1050*/  UMOV UR22, UR36 ;  /* 0x0000002400167c82 */ /* 0x000fe20008000000 */
[----:B------:R-:W-:Y:S01]  /*1060*/  UMOV UR23, UR31 ;  /* 0x0000001f00177c82 */ /* 0x000fe20008000000 */
[----:B------:R-:W-:Y:S06]  /*1070*/  @!P0 BRA `(.L_x_11) ;  /* 0x0000000000308947 */ /* 0x000fec0003800000 */
[----:B------:R-:W-:Y:S02]  /*1080*/  ULDC UR28, c[0x0][0x64c] ;  /* 0x00019300001c7ab9 */ /* 0x000fe40000000800 */
        /* <DEDUP_REMOVED lines=8> */
[----:B------:R-:W-:-:S07]  /*1110*/  UIMAD.WIDE.U32.X UR10, UR31, UR11, UR28, UP1 ;  /* 0x0000000b1f0a72a5 */ /* 0x000fce00088e041c */
[----:B------:R-:W-:Y:S01]  /*1120*/  UMOV UR22, UR10 ;  /* 0x0000000a00167c82 */ /* 0x000fe20008000000 */
[----:B------:R-:W-:-:S05]  /*1130*/  UMOV UR23, UR11 ;  /* 0x0000000b00177c82 */ /* 0x000fca0008000000 */
.L_x_11:
[----:B------:R-:W-:Y:S01]  /*1140*/  USHF.R.U64 UR10, UR22, UR33, UR23 ;  /* 0x00000021160a7299 */ /* 0x000fe20008001217 */
[----:B------:R-:W-:Y:S01]  /*1150*/  IMAD.U32 R6, RZ, RZ, UR5 ;  /* 0x00000005ff067e24 */ /* 0x000fe2000f8e00ff */
[----:B------:R-:W-:Y:S01]  /*1160*/  @UP2 UIMAD UR4, UR37, UR32, UR9 ;  /* 0x00000020250422a4 */ /* 0x000fe2000f8e0209 */
[----:B------:R-:W-:Y:S01]  /*1170*/  IMAD.MOV.U32 R3, RZ, RZ, 0x1 ;  /* 0x00000001ff037424 */ /* 0x000fe200078e00ff */
[----:B------:R-:W-:Y:S02]  /*1180*/  ULOP3.LUT UR30, UR35, UR30, URZ, 0xc0, !UPT ;  /* 0x0000001e231e7292 */ /* 0x000fe4000f8ec03f */
[----:B------:R-:W-:Y:S01]  /*1190*/  UIADD3 UR9, -UR10, URZ, URZ ;  /* 0x0000003f0a097290 */ /* 0x000fe2000fffe13f */
[----:B------:R0:W-:Y:S01]  /*11a0*/  STL [R1+0x70], R6 ;  /* 0x0000700601007387 */ /* 0x0001e20000100800 */
[----:B------:R-:W-:Y:S02]  /*11b0*/  ULOP3.LUT UR12, UR14, UR12, URZ, 0xc0, !UPT ;  /* 0x0000000c0e0c7292 */ /* 0x000fe4000f8ec03f */
[----:B------:R-:W-:-:S02]  /*11c0*/  UIMAD UR15, UR15, UR10, UR30 ;  /* 0x0000000a0f0f72a4 */ /* 0x000fc4000f8e021e */
[----:B------:R-:W-:Y:S01]  /*11d0*/  UIMAD UR9, UR9, UR34, UR36 ;  /* 0x00000022090972a4 */ /* 0x000fe2000f8e0224 */
[----:B------:R-:W-:Y:S02]  /*11e0*/  ULDC UR10, c[0x0][0x610] ;  /* 0x00018400000a7ab9 */ /* 0x000fe40000000800 */
[----:B------:R-:W-:Y:S02]  /*11f0*/  UIMAD UR4, UR15, UR10, UR4 ;  /* 0x0000000a0f0472a4 */ /* 0x000fe4000f8e0204 */
[----:B------:R-:W-:-:S04]  /*1200*/  UIMAD UR9, UR9, UR6, UR12 ;  /* 0x00000006090972a4 */ /* 0x000fc8000f8e020c */
[----:B------:R-:W-:Y:S02]  /*1210*/  USEL UR6, UR9, UR4, !UP2 ;  /* 0x0000000409067287 */ /* 0x000fe4000d000000 */
[----:B------:R-:W-:-:S04]  /*1220*/  USEL UR4, UR4, UR9, !UP2 ;  /* 0x0000000904047287 */ /* 0x000fc8000d000000 */
[----:B------:R-:W-:Y:S02]  /*1230*/  IMAD.U32 R5, RZ, RZ, UR6 ;  /* 0x00000006ff057e24 */ /* 0x000fe4000f8e00ff */
[----:B------:R-:W-:-:S05]  /*1240*/  IMAD.U32 R4, RZ, RZ, UR4 ;  /* 0x00000004ff047e24 */ /* 0x000fca000f8e00ff */
[----:B------:R0:W-:Y:S04]  /*1250*/  STL [R1+0x7c], R4 ;  /* 0x00007c0401007387 */ /* 0x0001e80000100800 */
[----:B------:R0:W-:Y:S02]  /*1260*/  STL [R1+0x80], R5 ;  /* 0x0000800501007387 */ /* 0x0001e40000100800 */
.L_x_9:
[----:B------:R-:W-:Y:S02]  /*1270*/  ULDC UR4, c[0x0][0x28c] ;  /* 0x0000a30000047ab9 */ /* 0x000fe40000000800 */
[----:B------:R-:W-:-:S04]  /*1280*/  UIADD3 UR4, UR4, 0x7f, URZ ;  /* 0x0000007f04047890 */ /* 0x000fc8000fffe03f */
[----:B------:R-:W-:-:S04]  /*1290*/  USHF.R.S32.HI UR5, URZ, 0x1f, UR4 ;  /* 0x0000001f3f057899 */ /* 0x000fc80008011404 */
[----:B------:R-:W-:-:S04]  /*12a0*/  ULEA.HI UR5, UR5, UR4, URZ, 0x7 ;  /* 0x0000000405057291 */ /* 0x000fc8000f8f383f */
[----:B------:R-:W-:Y:S01]  /*12b0*/  USHF.R.S32.HI UR14, URZ, 0x7, UR5 ;  /* 0x000000073f0e7899 */ /* 0x000fe20008011405 */
[----:B------:R-:W-:Y:S11]  /*12c0*/  @!P1 BRA `(.L_x_12) ;  /* 0x000000dc00309947 */ /* 0x000ff60003800000 */
[----:B------:R-:W-:-:S06]  /*12d0*/  UISETP.GT.U32.AND UP1, UPT, UR20, 0x1, UPT ;  /* 0x000000011400788c */ /* 0x000fcc000bf24070 */
[----:B------:R-:W-:-:S13]  /*12e0*/  PLOP3.LUT P0, PT, PT, PT, UP1, 0x80, 0x0 ;  /* 0x000000000000781c */ /* 0x000fda0003f0f018 */
[----:B------:R-:W-:Y:S05]  /*12f0*/  @P0 EXIT ;  /* 0x000000000000094d */ /* 0x000fea0003800000 */
.L_x_13:
[----:B------:R-:W-:-:S08]  /*1300*/  NOP ;  /* 0x0000000000007918 */ /* 0x000fd00000000000 */
[----:B------:R-:W2:Y:S02]  /*1310*/  USETMAXREG.TRY_ALLOC.CTAPOOL UP1, 0xe8 ;  /* 0x000000e8000079c8 */ /* 0x000ea40008020600 */
[----:B--2---:R-:W-:-:S13]  /*1320*/  PLOP3.LUT P0, PT, PT, PT, UP1, 0x80, 0x0 ;  /* 0x000000000000781c */ /* 0x004fda0003f0f018 */
[----:B------:R-:W-:Y:S05]  /*1330*/  @!P0 BRA `(.L_x_13) ;  /* 0xfffffffc00f08947 */ /* 0x000fea000383ffff */
[----:B------:R-:W-:-:S13]  /*1340*/  LOP3.LUT P0, RZ, R3, 0xff, RZ, 0xc0, !PT ;  /* 0x000000ff03ff7812 */ /* 0x000fda000780c0ff */
[----:B------:R-:W-:Y:S05]  /*1350*/  @!P0 EXIT ;  /* 0x000000000000894d */ /* 0x000fea0003800000 */
[----:B------:R-:W2:Y:S01]  /*1360*/  S2UR UR4, SR_CgaCtaId ;  /* 0x00000000000479c3 */ /* 0x000ea20000008800 */
[----:B------:R-:W-:Y:S01]  /*1370*/  SHF.R.S32.HI R3, RZ, 0x1f, R0 ;  /* 0x0000001fff037819 */ /* 0x000fe20000011400 */
[----:B------:R-:W-:Y:S01]  /*1380*/  UIADD3 UR6, UR21, -0x1, URZ ;  /* 0xffffffff15067890 */ /* 0x000fe2000fffe03f */
[----:B------:R-:W-:Y:S02]  /*1390*/  UMOV UR12, 0x400 ;  /* 0x00000400000c7882 */ /* 0x000fe40000000000 */
[CC--:B01----:R-:W-:Y:S01]  /*13a0*/  LEA.HI R4, R3.reuse, R0.reuse, RZ, 0x2 ;  /* 0x0000000003047211 */ /* 0x0c3fe200078f10ff */
[----:B------:R-:W-:Y:S01]  /*13b0*/  USHF.R.U32.HI UR5, URZ, 0x2, UR14 ;  /* 0x000000023f057899 */ /* 0x000fe2000801160e */
[----:B------:R-:W-:Y:S01]  /*13c0*/  LEA.HI R3, R3, R0, RZ, 0x5 ;  /* 0x0000000003037211 */ /* 0x000fe200078f28ff */
[----:B------:R-:W-:Y:S01]  /*13d0*/  UISETP.LT.AND UP1, UPT, UR14, 0x1, UPT ;  /* 0x000000010e00788c */ /* 0x000fe2000bf21270 */
[--C-:B------:R-:W-:Y:S01]  /*13e0*/  SHF.R.S32.HI R2, RZ, 0x2, R4.reuse ;  /* 0x00000002ff027819 */ /* 0x100fe20000011404 */
[----:B------:R-:W-:Y:S01]  /*13f0*/  ULOP3.LUT UR15, UR14, 0x3, URZ, 0xc0, !UPT ;  /* 0x000000030e0f7892 */ /* 0x000fe2000f8ec03f */
[----:B------:R-:W-:Y:S01]  /*1400*/  SHF.R.S32.HI R5, RZ, 0x1f, R4 ;  /* 0x0000001fff057819 */ /* 0x000fe20000011404 */
[----:B------:R-:W-:Y:S01]  /*1410*/  ULOP3.LUT UR5, UR5, 0x1, URZ, 0xc0, !UPT ;  /* 0x0000000105057892 */ /* 0x000fe2000f8ec03f */
[----:B------:R-:W-:Y:S01]  /*1420*/  SHF.R.S32.HI R7, RZ, 0x5, R3 ;  /* 0x00000005ff077819 */ /* 0x000fe20000011403 */
[----:B------:R-:W-:Y:S01]  /*1430*/  USEL UR20, UR14, 0x1, UP1 ;  /* 0x000000010e147887 */ /* 0x000fe20008800000 */
[----:B------:R-:W-:Y:S01]  /*1440*/  LEA.HI R5, R5, R2, RZ, 0x3 ;  /* 0x0000000205057211 */ /* 0x000fe200078f18ff */
[----:B------:R-:W-:-:S02]  /*1450*/  USEL UR15, UR15, URZ, !UP0 ;  /* 0x0000003f0f0f7287 */ /* 0x000fc4000c000000 */
[----:B------:R-:W-:Y:S01]  /*1460*/  UISETP.NE.AND UP1, UPT, UR6, URZ, UPT ;  /* 0x0000003f0600728c */ /* 0x000fe2000bf25270 */
[----:B------:R-:W-:Y:S01]  /*1470*/  LOP3.LUT R5, R5, 0xfffffff8, RZ, 0xc0, !PT ;  /* 0xfffffff805057812 */ /* 0x000fe200078ec0ff */
[----:B------:R-:W-:Y:S02]  /*1480*/  UISETP.EQ.U32.AND UP0, UPT, UR5, 0x1, !UP0 ;  /* 0x000000010500788c */ /* 0x000fe4000c702070 */
[----:B------:R-:W-:Y:S02]  /*1490*/  ULOP3.LUT UR26, UR13, 0x1, URZ, 0xfc, !UPT ;  /* 0x000000010d1a7892 */ /* 0x000fe4000f8efc3f */
[----:B--2---:R-:W-:Y:S01]  /*14a0*/  ULEA UR12, UR4, UR12, 0x18 ;  /* 0x0000000c040c7291 */ /* 0x004fe2000f8ec03f */
[----:B------:R-:W-:Y:S01]  /*14b0*/  IMAD.IADD R2, R2, 0x1, -R5 ;  /* 0x0000000102027824 */ /* 0x000fe200078e0a05 */
[----:B------:R-:W-:Y:S01]  /*14c0*/  USHF.L.U32 UR4, UR6, 0x3, URZ ;  /* 0x0000000306047899 */ /* 0x000fe2000800063f */
[----:B------:R-:W-:Y:S01]  /*14d0*/  LOP3.LUT R5, R4, 0xfffffffc, RZ, 0xc0, !PT ;  /* 0xfffffffc04057812 */ /* 0x000fe200078ec0ff */
[----:B------:R-:W-:Y:S01]  /*14e0*/  UIADD3 UR28, UR12, 0x50, URZ ;  /* 0x000000500c1c7890 */ /* 0x000fe2000fffe03f */
[--C-:B------:R-:W-:Y:S01]  /*14f0*/  IMAD R4, R7, -0x10, -R2.reuse ;  /* 0xfffffff007047824 */ /* 0x100fe200078e0a02 */
[----:B------:R-:W-:Y:S01]  /*1500*/  ULOP3.LUT UR4, UR4, 0x8, URZ, 0xc0, !UPT ;  /* 0x0000000804047892 */ /* 0x000fe2000f8ec03f */
[----:B------:R-:W-:Y:S01]  /*1510*/  SHF.R.S32.HI R3, RZ, 0x1f, R2 ;  /* 0x0000001fff037819 */ /* 0x000fe20000011402 */
[----:B------:R-:W-:Y:S01]  /*1520*/  IMAD.IADD R0, R0, 0x1, -R5 ;  /* 0x0000000100007824 */ /* 0x000fe200078e0a05 */
[----:B------:R-:W-:-:S02]  /*1530*/  USHF.L.U32 UR27, UR14, 0x1, URZ ;  /* 0x000000010e1b7899 */ /* 0x000fc4000800063f */
[----:B------:R-:W-:Y:S01]  /*1540*/  ULOP3.LUT UR30, UR4, 0x8, URZ, 0x3c, !UPT ;  /* 0x00000008041e7892 */ /* 0x000fe2000f8e3c3f */
[----:B------:R-:W-:Y:S01]  /*1550*/  IMAD.WIDE R2, R7, 0x10, R2 ;  /* 0x0000001007027825 */ /* 0x000fe200078e0202 */
[----:B------:R-:W-:Y:S01]  /*1560*/  ULOP3.LUT UR22, UR4, 0x18, URZ, 0x3c, !UPT ;  /* 0x0000001804167892 */ /* 0x000fe2000f8e3c3f */
[----:B------:R0:W-:Y:S01]  /*1570*/  STL [R1+0x84], R0 ;  /* 0x0000840001007387 */ /* 0x0001e20000100800 */
[----:B------:R-:W-:Y:S01]  /*1580*/  UIADD3 UR20, -UR20, UR14, URZ ;  /* 0x0000000e14147290 */ /* 0x000fe2000fffe13f */
[----:B------:R-:W-:Y:S01]  /*1590*/  ULDC UR4, c[0x0][0x284] ;  /* 0x0000a10000047ab9 */ /* 0x000fe20000000800 */
[----:B------:R-:W-:Y:S02]  /*15a0*/  USEL UR29, URZ, 0x1, UP1 ;  /* 0x000000013f1d7887 */ /* 0x000fe40008800000 */
[----:B------:R-:W-:Y:S02]  /*15b0*/  ULEA UR21, UR21, UR28, 0x3 ;  /* 0x0000001c15157291 */ /* 0x000fe4000f8e183f */
[----:B------:R-:W-:Y:S01]  /*15c0*/  USEL UR23, URZ, 0x1, !UP0 ;  /* 0x000000013f177887 */ /* 0x000fe2000c000000 */
[----:B0-----:R-:W-:-:S05]  /*15d0*/  VIADD R0, R4, UR4 ;  /* 0x0000000404007c36 */ /* 0x001fca0008000000 */
[----:B------:R0:W-:Y:S04]  /*15e0*/  STL [R1+0x90], R0 ;  /* 0x0000900001007387 */ /* 0x0001e80000100800 */
[----:B------:R0:W-:Y:S02]  /*15f0*/  STL.64 [R1+0x88], R2 ;  /* 0x0000880201007387 */ /* 0x0001e40000100a00 */
.L_x_296:
[----:B0-----:R-:W-:Y:S01]  /*1600*/  IMAD.U32 R0, RZ, RZ, UR29 ;  /* 0x0000001dff007e24 */ /* 0x001fe2000f8e00ff */
[----:B--2---:R-:W0:Y:S01]  /*1610*/  LDC R2, c[0x0][0x28c] ;  /* 0x0000a300ff027b82 */ /* 0x004e220000000800 */
[----:B------:R-:W-:Y:S01]  /*1620*/  UMOV UR4, URZ ;  /* 0x0000003f00047c82 */ /* 0x000fe20008000000 */
[----:B------:R-:W-:Y:S02]  /*1630*/  UMOV UR32, UR15 ;  /* 0x0000000f00207c82 */ /* 0x000fe40008000000 */
[----:B------:R-:W-:-:S04]  /*1640*/  SHF.L.U32 R0, R0, 0x1f, RZ ;  /* 0x0000001f00007819 */ /* 0x000fc800000006ff */
[----:B-1----:R-:W1:Y:S01]  /*1650*/  SYNCS.PHASECHK.TRANS64.TRYWAIT P0, [UR21+-0x8], R0 ;  /* 0xfffff800ff0075a7 */ /* 0x002e620008000155 */
[----:B0-----:R-:W-:Y:S01]  /*1660*/  ISETP.GE.AND P1, PT, R2, 0x1, PT ;  /* 0x000000010200780c */ /* 0x001fe20003f26270 */
[----:B-1--4-:R-:W-:-:S12]  /*1670*/  @!P0 BRA `(.L_x_14) ;  /* 0x000000e800748947 */ /* 0x012fd80003800000 */
.L_x_318:
[----:B------:R1:W-:Y:S01]  /*1680*/  STL [R1+0x6c], RZ ;  /* 0x00006cff01007387 */ /* 0x0003e20000100800 */
[----:B------:R-:W-:Y:S01]  /*1690*/  UMOV UR31, UR23 ;  /* 0x00000017001f7c82 */ /* 0x000fe20008000000 */
[----:B------:R-:W-:Y:S01]  /*16a0*/  UMOV UR5, URZ ;  /* 0x0000003f00057c82 */ /* 0x000fe20008000000 */
[----:B------:R-:W-:Y:S01]  /*16b0*/  UMOV UR6, URZ ;  /* 0x0000003f00067c82 */ /* 0x000fe20008000000 */
[----:B------:R1:W-:Y:S01]  /*16c0*/  STL [R1+0x68], RZ ;  /* 0x000068ff01007387 */ /* 0x0003e20000100800 */
[----:B0-----:R-:W-:Y:S01]  /*16d0*/  IMAD.MOV.U32 R0, RZ, RZ, RZ ;  /* 0x000000ffff007224 */ /* 0x001fe200078e00ff */
[----:B------:R-:W-:Y:S02]  /*16e0*/  CS2R R2, SRZ ;  /* 0x0000000000027805 */ /* 0x000fe4000001ff00 */
[----:B------:R-:W-:Y:S01]  /*16f0*/  CS2R R4, SRZ ;  /* 0x0000000000047805 */ /* 0x000fe2000001ff00 */
[----:B------:R1:W-:Y:S01]  /*1700*/  STL [R1+0x64], RZ ;  /* 0x000064ff01007387 */ /* 0x0003e20000100800 */
[----:B------:R-:W-:-:S02]  /*1710*/  CS2R R6, SRZ ;  /* 0x0000000000067805 */ /* 0x000fc4000001ff00 */
[----:B------:R-:W-:Y:S02]  /*1720*/  CS2R R8, SRZ ;  /* 0x0000000000087805 */ /* 0x000fe4000001ff00 */
[----:B------:R-:W-:Y:S01]  /*1730*/  CS2R R10, SRZ ;  /* 0x00000000000a7805 */ /* 0x000fe2000001ff00 */
[----:B------:R1:W-:Y:S01]  /*1740*/  STL [R1+0x60], RZ ;  /* 0x000060ff01007387 */ /* 0x0003e20000100800 */
[----:B------:R-:W-:Y:S02]  /*1750*/  CS2R R12, SRZ ;  /* 0x00000000000c7805 */ /* 0x000fe4000001ff00 */
        /* <DEDUP_REMOVED lines=56> */
[----:B------:R-:W-:Y:S01]  /*1ae0*/  CS2R R226, SRZ ;  /* 0x0000000000e27805 */ /* 0x000fe2000001ff00 */
[----:B------:R-:W-:Y:S01]  /*1af0*/  IMAD.MOV.U32 R228, RZ, RZ, RZ ;  /* 0x000000ffffe47224 */ /* 0x000fe200078e00ff */
[----:B------:R1:W-:Y:S01]  /*1b00*/  STL [R1+0x24], RZ ;  /* 0x000024ff01007387 */ /* 0x0003e20000100800 */
[----:B------:R-:W-:Y:S02]  /*1b10*/  CS2R R24, SRZ ;  /* 0x0000000000187805 */ /* 0x000fe4000001ff00 */
[----:B------:R-:W-:-:S02]  /*1b20*/  CS2R R26, SRZ ;  /* 0x00000000001a7805 */ /* 0x000fc4000001ff00 */
[----:B------:R-:W-:Y:S01]  /*1b30*/  CS2R R28, SRZ ;  /* 0x00000000001c7805 */ /* 0x000fe2000001ff00 */
[----:B------:R1:W-:Y:S01]  /*1b40*/  STL [R1+0x20], RZ ;  /* 0x000020ff01007387 */ /* 0x0003e20000100800 */
[----:B------:R-:W-:Y:S02]  /*1b50*/  CS2R R30, SRZ ;  /* 0x00000000001e7805 */ /* 0x000fe4000001ff00 */
[----:B------:R-:W-:Y:S02]  /*1b60*/  CS2R R32, SRZ ;  /* 0x0000000000207805 */ /* 0x000fe4000001ff00 */
[----:B------:R-:W-:Y:S01]  /*1b70*/  CS2R R34, SRZ ;  /* 0x0000000000227805 */ /* 0x000fe2000001ff00 */
        /* <DEDUP_REMOVED lines=28> */
[----:B------:R1:W-:Y:S01]  /*1d40*/  STL [R1], RZ ;  /* 0x000000ff01007387 */ /* 0x0003e20000100800 */
[----:B------:R-:W-:Y:S02]  /*1d50*/  CS2R R78, SRZ ;  /* 0x00000000004e7805 */ /* 0x000fe4000001ff00 */
[----:B------:R-:W-:Y:S02]  /*1d60*/  CS2R R80, SRZ ;  /* 0x0000000000507805 */ /* 0x000fe4000001ff00 */
[----:B------:R-:W-:Y:S02]  /*1d70*/  CS2R R82, SRZ ;  /* 0x0000000000527805 */ /* 0x000fe4000001ff00 */
[----:B------:R-:W-:Y:S02]  /*1d80*/  CS2R R84, SRZ ;  /* 0x0000000000547805 */ /* 0x000fe4000001ff00 */
[----:B------:R-:W-:-:S02]  /*1d90*/  CS2R R86, SRZ ;  /* 0x0000000000567805 */ /* 0x000fc4000001ff00 */
[----:B------:R-:W-:Y:S02]  /*1da0*/  CS2R R88, SRZ ;  /* 0x0000000000587805 */ /* 0x000fe4000001ff00 */
        /* <DEDUP_REMOVED lines=30> */
[----:B------:R-:W-:Y:S01]  /*1f90*/  CS2R R150, SRZ ;  /* 0x0000000000967805 */ /* 0x000fe2000001ff00 */
[----:B-1----:R-:W-:Y:S06]  /*1fa0*/  @!P1 BRA `(.L_x_15) ;  /* 0x0000001000a09947 */ /* 0x002fec0003800000 */
[----:B------:R-:W-:-:S06]  /*1fb0*/  UISETP.NE.AND UP0, UPT, UR26, 0x3, UPT ;  /* 0x000000031a00788c */ /* 0x000fcc000bf05270 */
[----:B------:R-:W-:-:S13]  /*1fc0*/  PLOP3.LUT P1, PT, PT, PT, UP0, 0x80, 0x0 ;  /* 0x000000000000781c */ /* 0x000fda0003f2f008 */
[----:B------:R-:W-:Y:S05]  /*1fd0*/  @!P1 BRA `(.L_x_16) ;  /* 0x0000000000049947 */ /* 0x000fea0003800000 */
[----:B------:R-:W-:Y:S01]  /*1fe0*/  BPT.TRAP 0x1 ;  /* 0x000000040000795c */ /* 0x000fe20000300000 */
.L_x_16:
[----:B------:R-:W-:Y:S01]  /*1ff0*/  ULEA UR4, UR15, UR12, 0x3 ;  /* 0x0000000c0f047291 */ /* 0x000fe2000f8e183f */
[----:B------:R-:W-:-:S05]  /*2000*/  IMAD.U32 R0, RZ, RZ, UR23 ;  /* 0x00000017ff007e24 */ /* 0x000fca000f8e00ff */
[----:B------:R-:W-:-:S04]  /*2010*/  SHF.L.U32 R0, R0, 0x1f, RZ ;  /* 0x0000001f00007819 */ /* 0x000fc800000006ff */
[----:B------:R0:W1:Y:S01]  /*2020*/  SYNCS.PHASECHK.TRANS64.TRYWAIT P0, [UR4], R0 ;  /* 0x00000000ff0075a7 */ /* 0x0000620008000144 */
[----:B------:R-:W-:Y:S05]  /*2030*/  @!P1 BRA `(.L_x_17) ;  /* 0x0000000000049947 */ /* 0x000fea0003800000 */
[----:B------:R-:W-:Y:S01]  /*2040*/  BPT.TRAP 0x1 ;  /* 0x000000040000795c */ /* 0x000fe20000300000 */
.L_x_17:
[----:B-1----:R-:W-:Y:S05]  /*2050*/  @P0 BRA `(.L_x_18) ;  /* 0x0000000000080947 */ /* 0x002fea0003800000 */
[----:B------:R-:W1:Y:S02]  /*2060*/  SYNCS.PHASECHK.TRANS64.TRYWAIT P0, [UR4], R0 ;  /* 0x00000000ff0075a7 */ /* 0x000e640008000144 */
[----:B-1----:R-:W-:Y:S05]  /*2070*/  @!P0 BRA `(.L_x_19) ;  /* 0x000000e0000c8947 */ /* 0x002fea0003800000 */
.L_x_18:
[----:B------:R-:W-:Y:S01]  /*2080*/  UIADD3 UR4, UR12, 0x180, URZ ;  /* 0x000001800c047890 */ /* 0x000fe2000fffe03f */
[----:B------:R-:W-:Y:S01]  /*2090*/  WARPGROUP.ARRIVE ;  /* 0x00000000000079c5 */ /* 0x000fe20000000000 */
[----:B------:R-:W-:Y:S01]  /*20a0*/  UIADD3 UR5, UR12, 0x8180, URZ ;  /* 0x000081800c057890 */ /* 0x000fe2000fffe03f */
[----:B------:R2:W-:Y:S01]  /*20b0*/  STL [R1+0x6c], RZ ;  /* 0x00006cff01007387 */ /* 0x0005e20000100800 */
[----:B------:R-:W-:Y:S01]  /*20c0*/  USHF.R.U32.HI UR4, URZ, 0x4, UR4 ;  /* 0x000000043f047899 */ /* 0x000fe20008011604 */
[----:B01----:R-:W-:Y:S01]  /*20d0*/  IMAD.MOV.U32 R0, RZ, RZ, RZ ;  /* 0x000000ffff007224 */ /* 0x003fe200078e00ff */
[----:B------:R-:W-:Y:S01]  /*20e0*/  USHF.R.U32.HI UR5, URZ, 0x4, UR5 ;  /* 0x000000043f057899 */ /* 0x000fe20008011605 */
[----:B------:R2:W-:Y:S01]  /*20f0*/  STL [R1+0x68], RZ ;  /* 0x000068ff01007387 */ /* 0x0005e20000100800 */
[----:B------:R-:W-:Y:S01]  /*2100*/  ULOP3.LUT UR4, UR4, 0x3fff, URZ, 0xc0, !UPT ;  /* 0x00003fff04047892 */ /* 0x000fe2000f8ec03f */
[----:B------:R-:W-:Y:S01]  /*2110*/  CS2R R2, SRZ ;  /* 0x0000000000027805 */ /* 0x000fe2000001ff00 */
[----:B------:R-:W-:Y:S01]  /*2120*/  ULOP3.LUT UR5, UR5, 0x3fff, URZ, 0xc0, !UPT ;  /* 0x00003fff05057892 */ /* 0x000fe2000f8ec03f */
[----:B------:R2:W-:Y:S01]  /*2130*/  STL [R1+0x64], RZ ;  /* 0x000064ff01007387 */ /* 0x0005e20000100800 */
[----:B------:R-:W-:Y:S01]  /*2140*/  ULOP3.LUT UR4, UR4, 0x10000, URZ, 0xfc, !UPT ;  /* 0x0001000004047892 */ /* 0x000fe2000f8efc3f */
[----:B------:R-:W-:Y:S01]  /*2150*/  CS2R R4, SRZ ;  /* 0x0000000000047805 */ /* 0x000fe2000001ff00 */
[----:B------:R-:W-:Y:S01]  /*2160*/  ULOP3.LUT UR5, UR5, 0x10000, URZ, 0xfc, !UPT ;  /* 0x0001000005057892 */ /* 0x000fe2000f8efc3f */
[----:B------:R2:W-:Y:S01]  /*2170*/  STL [R1+0x60], RZ ;  /* 0x000060ff01007387 */ /* 0x0005e20000100800 */
[----:B------:R-:W-:Y:S01]  /*2180*/  ULEA UR4, UR15, UR4, 0x9 ;  /* 0x000000040f047291 */ /* 0x000fe2000f8e483f */
[----:B------:R-:W-:Y:S01]  /*2190*/  CS2R R6, SRZ ;  /* 0x0000000000067805 */ /* 0x000fe2000001ff00 */
[----:B------:R-:W-:Y:S01]  /*21a0*/  ULEA UR5, UR15, UR5, 0xb ;  /* 0x000000050f057291 */ /* 0x000fe2000f8e583f */
[----:B------:R2:W-:Y:S01]  /*21b0*/  STL [R1+0x5c], RZ ;  /* 0x00005cff01007387 */ /* 0x0005e20000100800 */
[----:B------:R-:W-:Y:S01]  /*21c0*/  UMOV UR9, 0x40000040 ;  /* 0x4000004000097882 */ /* 0x000fe20000000000 */
[----:B------:R-:W-:Y:S01]  /*21d0*/  UMOV UR11, 0x40000040 ;  /* 0x40000040000b7882 */ /* 0x000fe20000000000 */
[----:B------:R-:W-:Y:S01]  /*21e0*/  CS2R R8, SRZ ;  /* 0x0000000000087805 */ /* 0x000fe2000001ff00 */
[----:B------:R-:W-:Y:S01]  /*21f0*/  UMOV UR8, UR4 ;  /* 0x0000000400087c82 */ /* 0x000fe20008000000 */
[----:B------:R2:W-:Y:S01]  /*2200*/  STL [R1+0x58], RZ ;  /* 0x000058ff01007387 */ /* 0x0005e20000100800 */
[----:B------:R-:W-:Y:S01]  /*2210*/  UMOV UR10, UR5 ;  /* 0x00000005000a7c82 */ /* 0x000fe20008000000 */
[----:B------:R-:W-:Y:S01]  /*2220*/  CS2R R10, SRZ ;  /* 0x00000000000a7805 */ /* 0x000fe2000001ff00 */
[----:B------:R-:W-:Y:S01]  /*2230*/  QGMMA.64x256x32.F32.E5M2.E5M2 R24, gdesc[UR8], RZ, !UPT ;  /* 0x03e00000081879f3 */ /* 0x000fe2000c7038ff */
[----:B------:R-:W-:Y:S01]  /*2240*/  UIADD3 UR8, UR4, 0x2, URZ ;  /* 0x0000000204087890 */ /* 0x000fe2000fffe03f */
[----:B------:R2:W-:Y:S01]  /*2250*/  STL [R1+0x54], RZ ;  /* 0x000054ff01007387 */ /* 0x0005e20000100800 */
[----:B------:R-:W-:Y:S01]  /*2260*/  UIADD3 UR10, UR5, 0x2, URZ ;  /* 0x00000002050a7890 */ /* 0x000fe2000fffe03f */
[----:B------:R-:W-:Y:S01]  /*2270*/  CS2R R12, SRZ ;  /* 0x00000000000c7805 */ /* 0x000fe2000001ff00 */
[----:B------:R-:W-:Y:S01]  /*2280*/  UMOV UR9, 0x40000040 ;  /* 0x4000004000097882 */ /* 0x000fe20000000000 */
[----:B------:R-:W-:Y:S01]  /*2290*/  UMOV UR11, 0x40000040 ;  /* 0x40000040000b7882 */ /* 0x000fe20000000000 */
        /* <DEDUP_REMOVED lines=57> */
[----:B------:R-:W-:Y:S01]  /*2630*/  CS2R R226, SRZ ;  /* 0x0000000000e27805 */ /* 0x000fe2000001ff00 */
[----:B------:R-:W-:-:S02]  /*2640*/  IMAD.MOV.U32 R228, RZ, RZ, RZ ;  /* 0x000000ffffe47224 */ /* 0x000fc400078e00ff */
[----:B------:R2:W-:Y:S04]  /*2650*/  STL [R1+0x14], RZ ;  /* 0x000014ff01007387 */ /* 0x0005e80000100800 */
[----:B------:R2:W-:Y:S04]  /*2660*/  STL [R1+0x10], RZ ;  /* 0x000010ff01007387 */ /* 0x0005e80000100800 */
[----:B------:R2:W-:Y:S04]  /*2670*/  STL [R1+0xc], RZ ;  /* 0x00000cff01007387 */ /* 0x0005e80000100800 */
[----:B------:R2:W-:Y:S04]  /*2680*/  STL [R1+0x8], RZ ;  /* 0x000008ff01007387 */ /* 0x0005e80000100800 */
[----:B------:R2:W-:Y:S04]  /*2690*/  STL [R1+0x4], RZ ;  /* 0x000004ff01007387 */ /* 0x0005e80000100800 */
[----:B------:R2:W-:Y:S01]  /*26a0*/  STL [R1], RZ ;  /* 0x000000ff01007387 */ /* 0x0005e20000100800 */
[----:B------:R-:W-:Y:S01]  /*26b0*/  QGMMA.64x256x32.F32.E5M2.E5M2 R24, gdesc[UR8], R24 ;  /* 0x03e00000081879f3 */ /* 0x000fe20008703818 */
[----:B------:R-:W-:-:S02]  /*26c0*/  UIADD3 UR8, UR4, 0x4, URZ ;  /* 0x0000000404087890 */ /* 0x000fc4000fffe03f */
[----:B------:R-:W-:Y:S01]  /*26d0*/  UIADD3 UR10, UR5, 0x4, URZ ;  /* 0x00000004050a7890 */ /* 0x000fe2000fffe03f */
[----:B------:R-:W-:Y:S01]  /*26e0*/  UMOV UR9, 0x40000040 ;  /* 0x4000004000097882 */ /* 0x000fe20000000000 */
[----:B------:R-:W-:-:S15]  /*26f0*/  UMOV UR11, 0x40000040 ;  /* 0x40000040000b7882 */ /* 0x000fde0000000000 */
[----:B------:R-:W-:-:S08]  /*2700*/  NOP ;  /* 0x0000000000007918 */ /* 0x000fd00000000000 */
[----:B------:R-:W-:Y:S01]  /*2710*/  QGMMA.64x256x32.F32.E5M2.E5M2 R24, gdesc[UR8], R24 ;  /* 0x03e00000081879f3 */ /* 0x000fe20008703818 */
[----:B------:R-:W-:Y:S02]  /*2720*/  UIADD3 UR10, UR5, 0x6, URZ ;  /* 0x00000006050a7890 */ /* 0x000fe4000fffe03f */
[----:B------:R-:W-:Y:S01]  /*2730*/  UIADD3 UR8, UR4, 0x6, URZ ;  /* 0x0000000604087890 */ /* 0x000fe2000fffe03f */
[----:B------:R-:W-:Y:S01]  /*2740*/  ULDC UR5, c[0x0][0x50c] ;  /* 0x0001430000057ab9 */ /* 0x000fe20000000800 */
[----:B------:R-:W-:Y:S01]  /*2750*/  UMOV UR9, 0x40000040 ;  /* 0x4000004000097882 */ /* 0x000fe20000000000 */
[----:B------:R-:W-:Y:S01]  /*2760*/  UISETP.NE.AND UP0, UPT, UR5, 0x4, UPT ;  /* 0x000000040500788c */ /* 0x000fe2000bf05270 */
[----:B------:R-:W-:Y:S01]  /*2770*/  UMOV UR11, 0x40000040 ;  /* 0x40000040000b7882 */ /* 0x000fe20000000000 */
[----:B------:R-:W-:Y:S02]  /*2780*/  UMOV UR4, 0x4 ;  /* 0x0000000400047882 */ /* 0x000fe40000000000 */
[----:B------:R-:W-:-:S06]  /*2790*/  USEL UR5, URZ, 0x1, UP0 ;  /* 0x000000013f057887 */ /* 0x000fcc0008000000 */
[----:B------:R-:W-:-:S12]  /*27a0*/  ISETP.NE.AND P0, PT, RZ, UR5, PT ;  /* 0x00000005ff007c0c */ /* 0x000fd8000bf05270 */
[----:B------:R-:W-:Y:S01]  /*27b0*/  QGMMA.64x256x32.F32.E5M2.E5M2 R24, gdesc[UR8], R24, gsb0 ;  /* 0x03e00000081879f3 */ /* 0x000fe20008003818 */
[----:B--2---:R-:W-:Y:S05]  /*27c0*/  @!P0 BRA `(.L_x_20) ;  /* 0x0000000800808947 */ /* 0x004fea0003800000 */
[----:B------:R-:W-:Y:S02]  /*27d0*/  WARPGROUP.DEPBAR.LE gsb0, 0x0 ;  /* 0x00008000000079c5 */ /* 0x000fe40000010000 */
[----:B------:R-:W-:-:S01]  /*27e0*/  FADD R227, RZ, R25 ;  /* 0x00000019ffe37221 */ /* 0x000fc20000000000 */
[----:B------:R-:W-:Y:S01]  /*27f0*/  FADD R228, RZ, R24 ;  /* 0x00000018ffe47221 */ /* 0x000fe20000000000 */
[----:B------:R-:W-:-:S01]  /*2800*/  FADD R226, RZ, R26 ;  /* 0x0000001affe27221 */ /* 0x000fc20000000000 */
[----:B------:R-:W-:Y:S01]  /*2810*/  FADD R225, RZ, R27 ;  /* 0x0000001bffe17221 */ /* 0x000fe20000000000 */
[----:B------:R-:W-:-:S01]  /*2820*/  FADD R224, RZ, R28 ;  /* 0x0000001cffe07221 */ /* 0x000fc20000000000 */
[----:B------:R0:W-:Y:S01]  /*2830*/  STL [R1+0x98], R227 ;  /* 0x000098e301007387 */ /* 0x0001e20000100800 */
[----:B------:R-:W-:-:S01]  /*2840*/  FADD R223, RZ, R29 ;  /* 0x0000001dffdf7221 */ /* 0x000fc20000000000 */
[----:B------:R-:W-:Y:S01]  /*2850*/  FADD R222, RZ, R30 ;  /* 0x0000001effde7221 */ /* 0x000fe20000000000 */
[----:B------:R-:W-:-:S01]  /*2860*/  FADD R221, RZ, R31 ;  /* 0x0000001fffdd7221 */ /* 0x000fc20000000000 */
[----:B------:R-:W-:Y:S01]  /*2870*/  FADD R220, RZ, R32 ;  /* 0x00000020ffdc7221 */ /* 0x000fe20000000000 */
[----:B------:R-:W-:-:S01]  /*2880*/  FADD R219, RZ, R33 ;  /* 0x00000021ffdb7221 */ /* 0x000fc20000000000 */
[----:B------:R-:W-:Y:S01]  /*2890*/  FADD R218, RZ, R34 ;  /* 0x00000022ffda7221 */ /* 0x000fe20000000000 */
[----:B------:R-:W-:-:S01]  /*28a0*/  FADD R217, RZ, R35 ;  /* 0x00000023ffd97221 */ /* 0x000fc20000000000 */
[----:B------:R-:W-:Y:S01]  /*28b0*/  FADD R216, RZ, R36 ;  /* 0x00000024ffd87221 */ /* 0x000fe20000000000 */
[----:B------:R-:W-:-:S01]  /*28c0*/  FADD R215, RZ, R37 ;  /* 0x00000025ffd77221 */ /* 0x000fc20000000000 */
[----:B0-----:R-:W-:Y:S01]  /*28d0*/  FADD R227, RZ, R124 ;  /* 0x0000007cffe37221 */ /* 0x001fe20000000000 */
[----:B------:R-:W-:-:S01]  /*28e0*/  FADD R214, RZ, R38 ;  /* 0x00000026ffd67221 */ /* 0x000fc20000000000 */
[----:B------:R-:W-:Y:S01]  /*28f0*/  FADD R213, RZ, R39 ;  /* 0x00000027ffd57221 */ /* 0x000fe20000000000 */
[----:B------:R-:W-:-:S01]  /*2900*/  FADD R212, RZ, R40 ;  /* 0x00000028ffd47221 */ /* 0x000fc20000000000 */
[----:B------:R-:W-:Y:S01]  /*2910*/  FADD R211, RZ, R41 ;  /* 0x00000029ffd37221 */ /* 0x000fe20000000000 */
[----:B------:R0:W-:Y:S01]  /*2920*/  STL [R1], R227 ;  /* 0x000000e301007387 */ /* 0x0001e20000100800 */
        /* <DEDUP_REMOVED lines=94> */
[----:B0-----:R-:W-:-:S05]  /*2f10*/  FADD R227, RZ, R131 ;  /* 0x00000083ffe37221 */ /* 0x001fca0000000000 */
[----:B------:R0:W-:Y:S02]  /*2f20*/  STL [R1+0x1c], R227 ;  /* 0x00001ce301007387 */ /* 0x0001e40000100800 */
        /* <DEDUP_REMOVED lines=39> */
[----:B------:R0:W-:Y:S04]  /*31a0*/  STL [R1+0x6c], R227 ;  /* 0x00006ce301007387 */ /* 0x0001e80000100800 */
[----:B0-----:R0:W5:Y:S01]  /*31b0*/  LDL.LU R227, [R1+0x98] ;  /* 0x0000980001e37983 */ /* 0x0011620000300800 */
[----:B------:R-:W-:-:S05]  /*31c0*/  UMOV UR4, URZ ;  /* 0x0000003f00047c82 */ /* 0x000fca0008000000 */
.L_x_20:
[----:B------:R-:W-:Y:S01]  /*31d0*/  UIADD3 UR32, UR15, 0x1, URZ ;  /* 0x000000010f207890 */ /* 0x000fe2000fffe03f */
[----:B------:R-:W-:-:S03]  /*31e0*/  UMOV UR6, 0x1 ;  /* 0x0000000100067882 */ /* 0x000fc60000000000 */
[----:B------:R-:W-:-:S04]  /*31f0*/  UISETP.NE.AND UP0, UPT, UR32, 0x4, UPT ;  /* 0x000000042000788c */ /* 0x000fc8000bf05270 */
[----:B------:R-:W-:Y:S02]  /*3200*/  USEL UR31, URZ, 0x1, UP0 ;  /* 0x000000013f1f7887 */ /* 0x000fe40008000000 */
[----:B------:R-:W-:Y:S02]  /*3210*/  USEL UR32, UR32, URZ, UP0 ;  /* 0x0000003f20207287 */ /* 0x000fe40008000000 */
[----:B------:R-:W-:-:S12]  /*3220*/  ULOP3.LUT UR31, UR23, UR31, URZ, 0x3c, !UPT ;  /* 0x0000001f171f7292 */ /* 0x000fd8000f8e3c3f */
.L_x_15:
[----:B------:R-:W-:-:S06]  /*3230*/  UISETP.GE.AND UP0, UPT, UR20, 0x1, UPT ;  /* 0x000000011400788c */ /* 0x000fcc000bf06270 */
[----:B------:R-:W-:-:S13]  /*3240*/  PLOP3.LUT P0, PT, PT, PT, UP0, 0x80, 0x0 ;  /* 0x000000000000781c */ /* 0x000fda0003f0f008 */
[----:B------:R-:W-:Y:S05]  /*3250*/  @!P0 BRA `(.L_x_21) ;  /* 0x0000001000bc8947 */ /* 0x000fea0003800000 */
[----:B------:R-:W-:Y:S01]  /*3260*/  UMOV UR33, UR20 ;  /* 0x0000001400217c82 */ /* 0x000fe20008000000 */
[----:B------:R-:W-:Y:S01]  /*3270*/  UMOV UR34, UR15 ;  /* 0x0000000f00227c82 */ /* 0x000fe20008000000 */
[----:B------:R-:W-:-:S05]  /*3280*/  ULDC UR35, c[0x0][0x50c] ;  /* 0x0001430000237ab9 */ /* 0x000fca0000000800 */
.L_x_29:
[----:B------:R-:W-:-:S06]  /*3290*/  UISETP.NE.AND UP0, UPT, UR26, 0x3, UPT ;  /* 0x000000031a00788c */ /* 0x000fcc000bf05270 */
[----:B------:R-:W-:-:S13]  /*32a0*/  PLOP3.LUT P1, PT, PT, PT, UP0, 0x80, 0x0 ;  /* 0x000000000000781c */ /* 0x000fda0003f2f008 */
[----:B-1---5:R-:W-:Y:S05]  /*32b0*/  @!P1 BRA `(.L_x_22) ;  /* 0x0000000000049947 */ /* 0x022fea0003800000 */
[----:B------:R-:W-:Y:S01]  /*32c0*/  BPT.TRAP 0x1 ;  /* 0x000000040000795c */ /* 0x000fe20000300000 */
.L_x_22:
[----:B------:R-:W-:Y:S01]  /*32d0*/  ULEA UR8, UR32, UR12, 0x3 ;  /* 0x0000000c20087291 */ /* 0x000fe2000f8e183f */
[----:B------:R-:W-:-:S05]  /*32e0*/  IMAD.U32 R229, RZ, RZ, UR31 ;  /* 0x0000001fffe57e24 */ /* 0x000fca000f8e00ff */
[----:B------:R-:W-:-:S04]  /*32f0*/  SHF.L.U32 R229, R229, 0x1f, RZ ;  /* 0x0000001fe5e57819 */ /* 0x000fc800000006ff */
[----:B------:R1:W2:Y:S01]  /*3300*/  SYNCS.PHASECHK.TRANS64.TRYWAIT P0, [UR8], R229 ;  /* 0x000000e5ff0075a7 */ /* 0x0002a20008000148 */
[----:B------:R-:W-:Y:S05]  /*3310*/  @!P1 BRA `(.L_x_23) ;  /* 0x0000000000049947 */ /* 0x000fea0003800000 */
[----:B------:R-:W-:Y:S01]  /*3320*/  BPT.TRAP 0x1 ;  /* 0x000000040000795c */ /* 0x000fe20000300000 */
.L_x_23:
[----:B--2---:R-:W-:Y:S05]  /*3330*/  @P0 BRA `(.L_x_24) ;  /* 0x0000000000080947 */ /* 0x004fea0003800000 */
[----:B------:R-:W2:Y:S02]  /*3340*/  SYNCS.PHASECHK.TRANS64.TRYWAIT P0, [UR8], R229 ;  /* 0x000000e5ff0075a7 */ /* 0x000ea40008000148 */
[----:B--2---:R-:W-:Y:S05]  /*3350*/  @!P0 BRA `(.L_x_25) ;  /* 0x000000cc006c8947 */ /* 0x004fea0003800000 */
.L_x_24:
[----:B------:R-:W-:Y:S01]  /*3360*/  UIADD3 UR8, UR12, 0x180, URZ ;  /* 0x000001800c087890 */ /* 0x000fe2000fffe03f */
[----:B------:R-:W-:Y:S01]  /*3370*/  WARPGROUP.ARRIVE ;  /* 0x00000000000079c5 */ /* 0x000fe20000000000 */
[----:B------:R-:W-:Y:S02]  /*3380*/  UIADD3 UR9, UR12, 0x8180, URZ ;  /* 0x000081800c097890 */ /* 0x000fe4000fffe03f */
[----:B------:R-:W-:Y:S02]  /*3390*/  UISETP.NE.AND UP0, UPT, UR5, URZ, UPT ;  /* 0x0000003f0500728c */ /* 0x000fe4000bf05270 */
[----:B------:R-:W-:Y:S02]  /*33a0*/  USHF.R.U32.HI UR8, URZ, 0x4, UR8 ;  /* 0x000000043f087899 */ /* 0x000fe40008011608 */
[----:B------:R-:W-:Y:S02]  /*33b0*/  USHF.R.U32.HI UR9, URZ, 0x4, UR9 ;  /* 0x000000043f097899 */ /* 0x000fe40008011609 */
[----:B------:R-:W-:-:S02]  /*33c0*/  USEL UR6, UR6, URZ, !UP0 ;  /* 0x0000003f06067287 */ /* 0x000fc4000c000000 */
[----:B------:R-:W-:Y:S02]  /*33d0*/  ULOP3.LUT UR8, UR8, 0x3fff, URZ, 0xc0, !UPT ;  /* 0x00003fff08087892 */ /* 0x000fe4000f8ec03f */
[----:B------:R-:W-:Y:S02]  /*33e0*/  ULOP3.LUT UR9, UR9, 0x3fff, URZ, 0xc0, !UPT ;  /* 0x00003fff09097892 */ /* 0x000fe4000f8ec03f */
[----:B------:R-:W-:Y:S02]  /*33f0*/  UISETP.NE.U32.AND UP0, UPT, UR6, URZ, UPT ;  /* 0x0000003f0600728c */ /* 0x000fe4000bf05070 */
[----:B------:R-:W-:Y:S02]  /*3400*/  ULOP3.LUT UR5, UR8, 0x10000, URZ, 0xfc, !UPT ;  /* 0x0001000008057892 */ /* 0x000fe4000f8efc3f */
[----:B------:R-:W-:Y:S02]  /*3410*/  ULOP3.LUT UR6, UR9, 0x10000, URZ, 0xfc, !UPT ;  /* 0x0001000009067892 */ /* 0x000fe4000f8efc3f */
[----:B------:R-:W-:-:S02]  /*3420*/  ULEA UR5, UR32, UR5, 0x9 ;  /* 0x0000000520057291 */ /* 0x000fc4000f8e483f */
[----:B------:R-:W-:Y:S01]  /*3430*/  ULEA UR6, UR32, UR6, 0xb ;  /* 0x0000000620067291 */ /* 0x000fe2000f8e583f */
[----:B------:R-:W-:Y:S01]  /*3440*/  UMOV UR9, 0x40000040 ;  /* 0x4000004000097882 */ /* 0x000fe20000000000 */
[----:B------:R-:W-:Y:S01]  /*3450*/  UMOV UR11, 0x40000040 ;  /* 0x40000040000b7882 */ /* 0x000fe20000000000 */
[----:B------:R-:W-:Y:S02]  /*3460*/  UIADD3 UR4, UR4, 0x4, URZ ;  /* 0x0000000404047890 */ /* 0x000fe4000fffe03f */
[----:B------:R-:W-:Y:S02]  /*3470*/  UMOV UR8, UR5 ;  /* 0x0000000500087c82 */ /* 0x000fe40008000000 */
[----:B------:R-:W-:Y:S02]  /*3480*/  UMOV UR10, UR6 ;  /* 0x00000006000a7c82 */ /* 0x000fe40008000000 */
[----:B------:R-:W-:Y:S01]  /*3490*/  QGMMA.64x256x32.F32.E5M2.E5M2 R24, gdesc[UR8], R24, UP0 ;  /* 0x03e00000081879f3 */ /* 0x000fe2000bf03818 */
[----:B------:R-:W-:-:S02]  /*34a0*/  UIADD3 UR8, UR5, 0x2, URZ ;  /* 0x0000000205087890 */ /* 0x000fc4000fffe03f */
[----:B------:R-:W-:Y:S01]  /*34b0*/  UIADD3 UR10, UR6, 0x2, URZ ;  /* 0x00000002060a7890 */ /* 0x000fe2000fffe03f */
[----:B------:R-:W-:Y:S01]  /*34c0*/  UMOV UR9, 0x40000040 ;  /* 0x4000004000097882 */ /* 0x000fe20000000000 */
[----:B------:R-:W-:Y:S01]  /*34d0*/  UMOV UR11, 0x40000040 ;  /* 0x40000040000b7882 */ /* 0x000fe20000000000 */
[----:B------:R-:W-:-:S15]  /*34e0*/  UISETP.NE.AND UP0, UPT, UR4, UR35, UPT ;  /* 0x000000230400728c */ /* 0x000fde000bf05270 */
[----:B------:R-:W-:-:S07]  /*34f0*/  NOP ;  /* 0x0000000000007918 */ /* 0x000fce0000000000 */
[----:B------:R-:W-:Y:S01]  /*3500*/  QGMMA.64x256x32.F32.E5M2.E5M2 R24, gdesc[UR8], R24 ;  /* 0x03e00000081879f3 */ /* 0x000fe20008703818 */
[----:B------:R-:W-:Y:S02]  /*3510*/  UIADD3 UR8, UR5, 0x4, URZ ;  /* 0x0000000405087890 */ /* 0x000fe4000fffe03f */
[----:B------:R-:W-:Y:S01]  /*3520*/  UIADD3 UR10, UR6, 0x4, URZ ;  /* 0x00000004060a7890 */ /* 0x000fe2000fffe03f */
[----:B------:R-:W-:Y:S01]  /*3530*/  UMOV UR9, 0x40000040 ;  /* 0x4000004000097882 */ /* 0x000fe20000000000 */
[----:B------:R-:W-:-:S15]  /*3540*/  UMOV UR11, 0x40000040 ;  /* 0x40000040000b7882 */ /* 0x000fde0000000000 */
[----:B------:R-:W-:-:S08]  /*3550*/  NOP ;  /* 0x0000000000007918 */ /* 0x000fd00000000000 */
[----:B------:R-:W-:Y:S01]  /*3560*/  QGMMA.64x256x32.F32.E5M2.E5M2 R24, gdesc[UR8], R24 ;  /* 0x03e00000081879f3 */ /* 0x000fe20008703818 */
[----:B------:R-:W-:Y:S02]  /*3570*/  UIADD3 UR8, UR5, 0x6, URZ ;  /* 0x0000000605087890 */ /* 0x000fe4000fffe03f */
[----:B------:R-:W-:Y:S01]  /*3580*/  UIADD3 UR10, UR6, 0x6, URZ ;  /* 0x00000006060a7890 */ /* 0x000fe2000fffe03f */
[----:B------:R-:W-:Y:S01]  /*3590*/  UMOV UR9, 0x40000040 ;  /* 0x4000004000097882 */ /* 0x000fe20000000000 */
[----:B------:R-:W-:Y:S01]  /*35a0*/  UMOV UR11, 0x40000040 ;  /* 0x40000040000b7882 */ /* 0x000fe20000000000 */
[----:B------:R-:W-:-:S06]  /*35b0*/  USEL UR5, URZ, 0x1, UP0 ;  /* 0x000000013f057887 */ /* 0x000fcc0008000000 */
[----:B------:R-:W-:-:S15]  /*35c0*/  ISETP.NE.AND P0, PT, RZ, UR5, PT ;  /* 0x00000005ff007c0c */ /* 0x000fde000bf05270 */
[----:B------:R-:W-:-:S01]  /*35d0*/  NOP ;  /* 0x0000000000007918 */ /* 0x000fc20000000000 */
[----:B------:R-:W-:Y:S03]  /*35e0*/  QGMMA.64x256x32.F32.E5M2.E5M2 R24, gdesc[UR8], R24, gsb0 ;  /* 0x03e00000081879f3 */ /* 0x000fe60008003818 */
[----:B------:R-:W-:Y:S02]  /*35f0*/  WARPGROUP.DEPBAR.LE gsb0, 0x1 ;  /* 0x00008000000079c5 */ /* 0x000fe40000010100 */
[----:B------:R-:W-:Y:S05]  /*3600*/  @!P0 BRA `(.L_x_26) ;  /* 0x0000000c00708947 */ /* 0x000fea0003800000 */
[----:B------:R-:W-:Y:S02]  /*3610*/  WARPGROUP.DEPBAR.LE gsb0, 0x0 ;  /* 0x00008000000079c5 */ /* 0x000fe40000010000 */
[----:B-----5:R-:W-:-:S01]  /*3620*/  FADD R227, R25, R227 ;  /* 0x000000e319e37221 */ /* 0x020fc20000000000 */
[----:B------:R-:W-:Y:S01]  /*3630*/  FADD R226, R26, R226 ;  /* 0x000000e21ae27221 */ /* 0x000fe20000000000 */
[----:B------:R-:W-:-:S01]  /*3640*/  FADD R225, R27, R225 ;  /* 0x000000e11be17221 */ /* 0x000fc20000000000 */
[----:B------:R-:W-:Y:S01]  /*3650*/  FADD R224, R28, R224 ;  /* 0x000000e01ce07221 */ /* 0x000fe20000000000 */
[----:B------:R-:W-:-:S01]  /*3660*/  FADD R223, R29, R223 ;  /* 0x000000df1ddf7221 */ /* 0x000fc20000000000 */
[----:B------:R2:W-:Y:S01]  /*3670*/  STL [R1+0x98], R227 ;  /* 0x000098e301007387 */ /* 0x0005e20000100800 */
[----:B------:R-:W-:-:S01]  /*3680*/  FADD R222, R30, R222 ;  /* 0x000000de1ede7221 */ /* 0x000fc20000000000 */
[----:B------:R-:W-:Y:S01]  /*3690*/  FADD R221, R31, R221 ;  /* 0x000000dd1fdd7221 */ /* 0x000fe20000000000 */
[----:B------:R-:W-:-:S01]  /*36a0*/  FADD R220, R32, R220 ;  /* 0x000000dc20dc7221 */ /* 0x000fc20000000000 */
[----:B------:R-:W-:Y:S01]  /*36b0*/  FADD R219, R33, R219 ;  /* 0x000000db21db7221 */ /* 0x000fe20000000000 */
[----:B------:R-:W-:-:S01]  /*36c0*/  FADD R218, R34, R218 ;  /* 0x000000da22da7221 */ /* 0x000fc20000000000 */
[----:B------:R-:W-:Y:S01]  /*36d0*/  FADD R217, R35, R217 ;  /* 0x000000d923d97221 */ /* 0x000fe20000000000 */
[----:B------:R-:W-:-:S01]  /*36e0*/  FADD R216, R36, R216 ;  /* 0x000000d824d87221 */ /* 0x000fc20000000000 */
[----:B------:R-:W-:Y:S01]  /*36f0*/  FADD R215, R37, R215 ;  /* 0x000000d725d77221 */ /* 0x000fe20000000000 */
[----:B------:R-:W-:-:S01]  /*3700*/  FADD R214, R38, R214 ;  /* 0x000000d626d67221 */ /* 0x000fc20000000000 */
[----:B--2---:R-:W2:Y:S01]  /*3710*/  LDL.LU R227, [R1+0x28] ;  /* 0x0000280001e37983 */ /* 0x004ea20000300800 */
[----:B------:R-:W-:-:S01]  /*3720*/  FADD R213, R39, R213 ;  /* 0x000000d527d57221 */ /* 0x000fc20000000000 */
[----:B------:R-:W-:Y:S01]  /*3730*/  FADD R212, R40, R212 ;  /* 0x000000d428d47221 */ /* 0x000fe20000000000 */
[----:B------:R-:W-:-:S01]  /*3740*/  FADD R211, R41, R211 ;  /* 0x000000d329d37221 */ /* 0x000fc20000000000 */
[----:B------:R3:W-:Y:S01]  /*3750*/  STL [R1+0x9c], R226 ;  /* 0x00009ce201007387 */ /* 0x0007e20000100800 */
[----:B------:R-:W-:-:S03]  /*3760*/  FADD R228, R24, R228 ;  /* 0x000000e418e47221 */ /* 0x000fc60000000000 */
[----:B---3--:R-:W3:Y:S04]  /*3770*/  LDL.LU R226, [R1+0x24] ;  /* 0x0000240001e27983 */ /* 0x008ee80000300800 */
[----:B------:R4:W-:Y:S04]  /*3780*/  STL [R1+0xa0], R225 ;  /* 0x0000a0e101007387 */ /* 0x0009e80000100800 */
[----:B----4-:R-:W4:Y:S04]  /*3790*/  LDL.LU R225, [R1+0x20] ;  /* 0x0000200001e17983 */ /* 0x010f280000300800 */
[----:B------:R0:W-:Y:S04]  /*37a0*/  STL [R1+0xa4], R224 ;  /* 0x0000a4e001007387 */ /* 0x0001e80000100800 */
[----:B0-----:R-:W4:Y:S04]  /*37b0*/  LDL.LU R224, [R1+0x1c] ;  /* 0x00001c0001e07983 */ /* 0x001f280000300800 */
        /* <DEDUP_REMOVED lines=13> */
[----:B0-----:R-:W4:Y:S04]  /*3890*/  LDL.LU R217, [R1] ;  /* 0x0000000001d97983 */ /* 0x001f280000300800 */
[----:B------:R-:W-:Y:S04]  /*38a0*/  STL [R1+0xc4], R216 ;  /* 0x0000c4d801007387 */ /* 0x000fe80000100800 */
[----:B------:R-:W-:Y:S04]  /*38b0*/  STL [R1+0xc8], R215 ;  /* 0x0000c8d701007387 */ /* 0x000fe80000100800 */
[----:B------:R-:W-:Y:S04]  /*38c0*/  STL [R1+0xcc], R214 ;  /* 0x0000ccd601007387 */ /* 0x000fe80000100800 */
[----:B------:R-:W-:Y:S04]  /*38d0*/  STL [R1+0xd0], R213 ;  /* 0x0000d0d501007387 */ /* 0x000fe80000100800 */
[----:B------:R-:W-:Y:S04]  /*38e0*/  STL [R1+0xd4], R212 ;  /* 0x0000d4d401007387 */ /* 0x000fe80000100800 */
[----:B------:R0:W-:Y:S01]  /*38f0*/  STL [R1+0xd8], R211 ;  /* 0x0000d8d301007387 */ /* 0x0001e20000100800 */
[----:B--2---:R-:W-:-:S01]  /*3900*/  FADD R227, R134, R227 ;  /* 0x000000e386e37221 */ /* 0x004fc20000000000 */
[----:B---3--:R-:W-:Y:S01]  /*3910*/  FADD R226, R133, R226 ;  /* 0x000000e285e27221 */ /* 0x008fe20000000000 */
[----:B----4-:R-:W-:-:S01]  /*3920*/  FADD R225, R132, R225 ;  /* 0x000000e184e17221 */ /* 0x010fc20000000000 */
[----:B------:R-:W-:Y:S01]  /*3930*/  FADD R224, R131, R224 ;  /* 0x000000e083e07221 */ /* 0x000fe20000000000 */
[----:B------:R-:W-:-:S01]  /*3940*/  FADD R223, R130, R223 ;  /* 0x000000df82df7221 */ /* 0x000fc20000000000 */
[----:B------:R-:W-:Y:S01]  /*3950*/  FADD R222, R129, R222 ;  /* 0x000000de81de7221 */ /* 0x000fe20000000000 */
[----:B------:R-:W-:-:S01]  /*3960*/  FADD R221, R128, R221 ;  /* 0x000000dd80dd7221 */ /* 0x000fc20000000000 */
[----:B------:R-:W-:Y:S01]  /*3970*/  FADD R220, R127, R220 ;  /* 0x000000dc7fdc7221 */ /* 0x000fe20000000000 */
[----:B------:R-:W-:-:S01]  /*3980*/  FADD R219, R126, R219 ;  /* 0x000000db7edb7221 */ /* 0x000fc20000000000 */
[----:B------:R-:W-:Y:S01]  /*3990*/  FADD R218, R125, R218 ;  /* 0x000000da7dda7221 */ /* 0x000fe20000000000 */
[----:B------:R-:W-:-:S05]  /*39a0*/  FADD R217, R124, R217 ;  /* 0x000000d97cd97221 */ /* 0x000fca0000000000 */
[----:B------:R2:W-:Y:S04]  /*39b0*/  STL [R1], R217 ;  /* 0x000000d901007387 */ /* 0x0005e80000100800 */
[----:B------:R3:W-:Y:S04]  /*39c0*/  STL [R1+0x4], R218 ;  /* 0x000004da01007387 */ /* 0x0007e80000100800 */
[----:B------:R4:W-:Y:S04]  /*39d0*/  STL [R1+0x8], R219 ;  /* 0x000008db01007387 */ /* 0x0009e80000100800 */
[----:B------:R1:W-:Y:S04]  /*39e0*/  STL [R1+0xc], R220 ;  /* 0x00000cdc01007387 */ /* 0x0003e80000100800 */
[----:B------:R1:W-:Y:S04]  /*39f0*/  STL [R1+0x10], R221 ;  /* 0x000010dd01007387 */ /* 0x0003e80000100800 */
[----:B------:R1:W-:Y:S04]  /*3a00*/  STL [R1+0x14], R222 ;  /* 0x000014de01007387 */ /* 0x0003e80000100800 */
[----:B------:R1:W-:Y:S04]  /*3a10*/  STL [R1+0x18], R223 ;  /* 0x000018df01007387 */ /* 0x0003e80000100800 */
[----:B------:R1:W-:Y:S04]  /*3a20*/  STL [R1+0x1c], R224 ;  /* 0x00001ce001007387 */ /* 0x0003e80000100800 */
[----:B0-----:R-:W4:Y:S04]  /*3a30*/  LDL.LU R211, [R1+0x2c] ;  /* 0x00002c0001d37983 */ /* 0x001f280000300800 */
[----:B------:R0:W-:Y:S04]  /*3a40*/  STL [R1+0x20], R225 ;  /* 0x000020e101007387 */ /* 0x0001e80000100800 */
[----:B------:R-:W4:Y:S04]  /*3a50*/  LDL.LU R212, [R1+0x30] ;  /* 0x0000300001d47983 */ /* 0x000f280000300800 */
[----:B------:R0:W-:Y:S04]  /*3a60*/  STL [R1+0x24], R226 ;  /* 0x000024e201007387 */ /* 0x0001e80000100800 */
[----:B------:R-:W4:Y:S04]  /*3a70*/  LDL.LU R213, [R1+0x34] ;  /* 0x0000340001d57983 */ /* 0x000f280000300800 */
[----:B------:R0:W-:Y:S04]  /*3a80*/  STL [R1+0x28], R227 ;  /* 0x000028e301007387 */ /* 0x0001e80000100800 */
[----:B------:R-:W4:Y:S04]  /*3a90*/  LDL.LU R214, [R1+0x38] ;  /* 0x0000380001d67983 */ /* 0x000f280000300800 */
[----:B------:R-:W4:Y:S04]  /*3aa0*/  LDL.LU R215, [R1+0x3c] ;  /* 0x00003c0001d77983 */ /* 0x000f280000300800 */
[----:B------:R-:W4:Y:S04]  /*3ab0*/  LDL.LU R216, [R1+0x40] ;  /* 0x0000400001d87983 */ /* 0x000f280000300800 */
[----:B--2---:R-:W2:Y:S04]  /*3ac0*/  LDL.LU R217, [R1+0x44] ;  /* 0x0000440001d97983 */ /* 0x004ea80000300800 */
[----:B---3--:R-:W3:Y:S04]  /*3ad0*/  LDL.LU R218, [R1+0x48] ;  /* 0x0000480001da7983 */ /* 0x008ee80000300800 */
[----:B----4-:R-:W4:Y:S04]  /*3ae0*/  LDL.LU R219, [R1+0x4c] ;  /* 0x00004c0001db7983 */ /* 0x010f280000300800 */
[----:B-1----:R-:W4:Y:S04]  /*3af0*/  LDL.LU R220, [R1+0x50] ;  /* 0x0000500001dc7983 */ /* 0x002f280000300800 */
[----:B------:R-:W4:Y:S04]  /*3b00*/  LDL.LU R221, [R1+0x54] ;  /* 0x0000540001dd7983 */ /* 0x000f280000300800 */
[----:B------:R-:W4:Y:S04]  /*3b10*/  LDL.LU R222, [R1+0x58] ;  /* 0x0000580001de7983 */ /* 0x000f280000300800 */
[----:B------:R-:W4:Y:S04]  /*3b20*/  LDL.LU R223, [R1+0x5c] ;  /* 0x00005c0001df7983 */ /* 0x000f280000300800 */
[----:B------:R-:W4:Y:S04]  /*3b30*/  LDL.LU R224, [R1+0x60] ;  /* 0x0000600001e07983 */ /* 0x000f280000300800 */
[----:B0-----:R-:W4:Y:S04]  /*3b40*/  LDL.LU R225, [R1+0x64] ;  /* 0x0000640001e17983 */ /* 0x001f280000300800 */
[----:B------:R-:W4:Y:S04]  /*3b50*/  LDL.LU R226, [R1+0x68] ;  /* 0x0000680001e27983 */ /* 0x000f280000300800 */
[----:B------:R-:W4:Y:S01]  /*3b60*/  LDL.LU R227, [R1+0x6c] ;  /* 0x00006c0001e37983 */ /* 0x000f220000300800 */
[----:B------:R-:W-:-:S05]  /*3b70*/  FADD R211, R135, R211 ;  /* 0x000000d387d37221 */ /* 0x000fca0000000000 */
[----:B------:R0:W-:Y:S01]  /*3b80*/  STL [R1+0x2c], R211 ;  /* 0x00002cd301007387 */ /* 0x0001e20000100800 */
[----:B------:R-:W-:-:S03]  /*3b90*/  FADD R212, R136, R212 ;  /* 0x000000d488d47221 */ /* 0x000fc60000000000 */
[----:B0-----:R0:W5:Y:S01]  /*3ba0*/  LDL.LU R211, [R1+0xd8] ;  /* 0x0000d80001d37983 */ /* 0x0011620000300800 */
[----:B------:R-:W-:-:S03]  /*3bb0*/  FADD R213, R137, R213 ;  /* 0x000000d589d57221 */ /* 0x000fc60000000000 */
[----:B------:R1:W-:Y:S01]  /*3bc0*/  STL [R1+0x30], R212 ;  /* 0x000030d401007387 */ /* 0x0003e20000100800 */
[----:B------:R-:W-:-:S01]  /*3bd0*/  FADD R214, R138, R214 ;  /* 0x000000d68ad67221 */ /* 0x000fc20000000000 */
[----:B------:R-:W-:Y:S02]  /*3be0*/  FADD R215, R139, R215 ;  /* 0x000000d78bd77221 */ /* 0x000fe40000000000 */
[----:B-1----:R0:W5:Y:S01]  /*3bf0*/  LDL.LU R212, [R1+0xd4] ;  /* 0x0000d40001d47983 */ /* 0x0021620000300800 */
[----:B------:R-:W-:-:S03]  /*3c00*/  FADD R216, R140, R216 ;  /* 0x000000d88cd87221 */ /* 0x000fc60000000000 */
[----:B------:R1:W-:Y:S01]  /*3c10*/  STL [R1+0x34], R213 ;  /* 0x000034d501007387 */ /* 0x0003e20000100800 */
[----:B--2---:R-:W-:-:S03]  /*3c20*/  FADD R217, R141, R217 ;  /* 0x000000d98dd97221 */ /* 0x004fc60000000000 */
[----:B-1----:R0:W5:Y:S01]  /*3c30*/  LDL.LU R213, [R1+0xd0] ;  /* 0x0000d00001d57983 */ /* 0x0021620000300800 */
[----:B---3--:R-:W-:-:S03]  /*3c40*/  FADD R218, R142, R218 ;  /* 0x000000da8eda7221 */ /* 0x008fc60000000000 */
[----:B------:R1:W-:Y:S01]  /*3c50*/  STL [R1+0x38], R214 ;  /* 0x000038d601007387 */ /* 0x0003e20000100800 */
[----:B----4-:R-:W-:-:S01]  /*3c60*/  FADD R219, R143, R219 ;  /* 0x000000db8fdb7221 */ /* 0x010fc20000000000 */
[----:B------:R-:W-:Y:S02]  /*3c70*/  FADD R220, R144, R220 ;  /* 0x000000dc90dc7221 */ /* 0x000fe40000000000 */
[----:B-1----:R0:W5:Y:S04]  /*3c80*/  LDL.LU R214, [R1+0xcc] ;  /* 0x0000cc0001d67983 */ /* 0x0021680000300800 */
[----:B------:R1:W-:Y:S01]  /*3c90*/  STL [R1+0x3c], R215 ;  /* 0x00003cd701007387 */ /* 0x0003e20000100800 */
[----:B------:R-:W-:-:S01]  /*3ca0*/  FADD R221, R145, R221 ;  /* 0x000000dd91dd7221 */ /* 0x000fc20000000000 */
[----:B------:R-:W-:-:S02]  /*3cb0*/  FADD R222, R146, R222 ;  /* 0x000000de92de7221 */ /* 0x000fc40000000000 */
[----:B-1----:R0:W5:Y:S04]  /*3cc0*/  LDL.LU R215, [R1+0xc8] ;  /* 0x0000c80001d77983 */ /* 0x0021680000300800 */
[----:B------:R1:W-:Y:S01]  /*3cd0*/  STL [R1+0x40], R216 ;  /* 0x000040d801007387 */ /* 0x0003e20000100800 */
[----:B------:R-:W-:-:S03]  /*3ce0*/  FADD R223, R147, R223 ;  /* 0x000000df93df7221 */ /* 0x000fc60000000000 */
        /* <DEDUP_REMOVED lines=13> */
[----:B------:R1:W-:Y:S04]  /*3dc0*/  STL [R1+0x54], R221 ;  /* 0x000054dd01007387 */ /* 0x0003e80000100800 */
        /* <DEDUP_REMOVED lines=12> */
[----:B-1----:R0:W5:Y:S01]  /*3e90*/  LDL.LU R227, [R1+0x98] ;  /* 0x0000980001e37983 */ /* 0x0021620000300800 */
        /* <DEDUP_REMOVED lines=82> */
[----:B0-----:R-:W-:-:S06]  /*43c0*/  UMOV UR4, URZ ;  /* 0x0000003f00047c82 */ /* 0x001fcc0008000000 */
.L_x_26:
[----:B------:R-:W-:Y:S05]  /*43d0*/  @!P1 BRA `(.L_x_27) ;  /* 0x0000000000049947 */ /* 0x000fea0003800000 */
[----:B------:R-:W-:Y:S01]  /*43e0*/  BPT.TRAP 0x1 ;  /* 0x000000040000795c */ /* 0x000fe20000300000 */
.L_x_27:
[----:B------:R-:W-:Y:S02]  /*43f0*/  UISETP.GT.U32.AND UP0, UPT, UR13, 0x1, UPT ;  /* 0x000000010d00788c */ /* 0x000fe4000bf04070 */
[----:B------:R-:W-:-:S04]  /*4400*/  ULEA UR6, UR34, UR12, 0x3 ;  /* 0x0000000c22067291 */ /* 0x000fc8000f8e183f */
[----:B------:R-:W-:Y:S01]  /*4410*/  UIADD3 UR6, UR6, 0x20, URZ ;  /* 0x0000002006067890 */ /* 0x000fe2000fffe03f */
[----:B------:R-:W-:-:S03]  /*4420*/  PLOP3.LUT P0, PT, PT, PT, UP0, 0x80, 0x0 ;  /* 0x000000000000781c */ /* 0x000fc60003f0f008 */
[----:B------:R-:W-:-:S09]  /*4430*/  UPRMT UR6, URZ, 0x654, UR6 ;  /* 0x000006543f067896 */ /* 0x000fd20008000006 */
[----:B------:R-:W-:Y:S01]  /*4440*/  SYNCS.ARRIVE.TRANS64.RED.A1T0 RZ, [UR6], RZ ;  /* 0x000000ffffff79a7 */ /* 0x000fe20008100406 */
[----:B------:R-:W-:Y:S05]  /*4450*/  @P0 BRA `(.L_x_28) ;  /* 0x0000000000040947 */ /* 0x000fea0003800000 */
[----:B------:R-:W-:Y:S01]  /*4460*/  BPT.TRAP 0x1 ;  /* 0x000000040000795c */ /* 0x000fe20000300000 */
.L_x_28:
[----:B------:R-:W-:Y:S02]  /*4470*/  UISETP.GT.AND UP3, UPT, UR33, 0x1, UPT ;  /* 0x000000012100788c */ /* 0x000fe4000bf64270 */
[----:B------:R-:W-:Y:S02]  /*4480*/  UIADD3 UR32, UR32, 0x1, URZ ;  /* 0x0000000120207890 */ /* 0x000fe4000fffe03f */
[----:B------:R-:W-:Y:S02]  /*4490*/  UIADD3 UR34, UR34, 0x1, URZ ;  /* 0x0000000122227890 */ /* 0x000fe4000fffe03f */
[----:B------:R-:W-:Y:S01]  /*44a0*/  PLOP3.LUT P0, PT, PT, PT, UP3, 0x80, 0x0 ;  /* 0x000000000000781c */ /* 0x000fe20003f0f038 */
[----:B------:R-:W-:Y:S02]  /*44b0*/  UISETP.NE.AND UP0, UPT, UR32, 0x4, UPT ;  /* 0x000000042000788c */ /* 0x000fe4000bf05270 */
[----:B------:R-:W-:Y:S02]  /*44c0*/  UIADD3 UR8, UR33, -0x1, URZ ;  /* 0xffffffff21087890 */ /* 0x000fe4000fffe03f */
[----:B------:R-:W-:-:S02]  /*44d0*/  USEL UR6, URZ, 0x1, UP0 ;  /* 0x000000013f067887 */ /* 0x000fc40008000000 */
[----:B------:R-:W-:Y:S02]  /*44e0*/  UISETP.NE.AND UP1, UPT, UR34, 0x4, UPT ;  /* 0x000000042200788c */ /* 0x000fe4000bf25270 */
[----:B------:R-:W-:Y:S02]  /*44f0*/  ULOP3.LUT UR31, UR31, UR6, URZ, 0x3c, !UPT ;  /* 0x000000061f1f7292 */ /* 0x000fe4000f8e3c3f */
[----:B------:R-:W-:Y:S02]  /*4500*/  USEL UR32, UR32, URZ, UP0 ;  /* 0x0000003f20207287 */ /* 0x000fe40008000000 */
[----:B------:R-:W-:Y:S01]  /*4510*/  USEL UR34, UR34, URZ, UP1 ;  /* 0x0000003f22227287 */ /* 0x000fe20008800000 */
[----:B------:R-:W-:Y:S01]  /*4520*/  UMOV UR6, 0x1 ;  /* 0x0000000100067882 */ /* 0x000fe20000000000 */
[----:B------:R-:W-:Y:S01]  /*4530*/  UMOV UR33, UR8 ;  /* 0x0000000800217c82 */ /* 0x000fe20008000000 */
[----:B------:R-:W-:Y:S09]  /*4540*/  @P0 BRA `(.L_x_29) ;  /* 0xffffffec00500947 */ /* 0x000ff2000383ffff */
.L_x_21:
[----:B------:R-:W-:-:S04]  /*4550*/  UISETP.NE.AND UP0, UPT, UR4, URZ, UPT ;  /* 0x0000003f0400728c */ /* 0x000fc8000bf05270 */
[----:B------:R-:W-:-:S06]  /*4560*/  USEL UR4, URZ, 0x1, !UP0 ;  /* 0x000000013f047887 */ /* 0x000fcc000c000000 */
[----:B------:R-:W-:-:S13]  /*4570*/  ISETP.NE.AND P0, PT, RZ, UR4, PT ;  /* 0x00000004ff007c0c */ /* 0x000fda000bf05270 */
[----:B------:R-:W-:Y:S05]  /*4580*/  @!P0 BRA `(.L_x_30) ;  /* 0x0000000c00c48947 */ /* 0x000fea0003800000 */
[----:B------:R-:W-:Y:S02]  /*4590*/  WARPGROUP.DEPBAR.LE gsb0, 0x0 ;  /* 0x00008000000079c5 */ /* 0x000fe40000010000 */
[----:B-----5:R-:W-:Y:S01]  /*45a0*/  FADD R227, R25, R227 ;  /* 0x000000e319e37221 */ /* 0x020fe20000000000 */
[----:B------:R-:W-:-:S04]  /*45b0*/  FADD R228, R24, R228 ;  /* 0x000000e418e47221 */ /* 0x000fc80000000000 */
[----:B------:R2:W-:Y:S04]  /*45c0*/  STL [R1+0x98], R227 ;  /* 0x000098e301007387 */ /* 0x0005e80000100800 */
[----:B--2---:R-:W2:Y:S04]  /*45d0*/  LDL.LU R227, [R1+0x6c] ;  /* 0x00006c0001e37983 */ /* 0x004ea80000300800 */
[----:B--2---:R2:W-:Y:S04]  /*45e0*/  STL [R1+0x9c], R227 ;  /* 0x00009ce301007387 */ /* 0x0045e80000100800 */
        /* <DEDUP_REMOVED lines=52> */
[----:B--2---:R-:W2:Y:S01]  /*4930*/  LDL.LU R227, [R1] ;  /* 0x0000000001e37983 */ /* 0x004ea20000300800 */
[----:B------:R-:W-:Y:S01]  /*4940*/  FADD R226, R26, R226 ;  /* 0x000000e21ae27221 */ /* 0x000fe20000000000 */
        /* <DEDUP_REMOVED lines=97> */
[----:B--2---:R-:W-:-:S05]  /*4f60*/  FADD R227, R124, R227 ;  /* 0x000000e37ce37221 */ /* 0x004fca0000000000 */
[----:B------:R2:W-:Y:S04]  /*4f70*/  STL [R1], R227 ;  /* 0x000000e301007387 */ /* 0x0005e80000100800 */
[----:B--2---:R-:W2:Y:S02]  /*4f80*/  LDL.LU R227, [R1+0x104] ;  /* 0x0001040001e37983 */ /* 0x004ea40000300800 */
[----:B--2---:R-:W-:-:S05]  /*4f90*/  FADD R227, R125, R227 ;  /* 0x000000e37de37221 */ /* 0x004fca0000000000 */
[----:B------:R2:W-:Y:S04]  /*4fa0*/  STL [R1+0x4], R227 ;  /* 0x000004e301007387 */ /* 0x0005e80000100800 */
        /* <DEDUP_REMOVED lines=78> */
[----:B--2---:R2:W5:Y:S02]  /*5490*/  LDL.LU R227, [R1+0x98] ;  /* 0x0000980001e37983 */ /* 0x0045640000300800 */
.L_x_30:
[----:B-1----:R-:W-:-:S04]  /*54a0*/  IMAD.U32 R229, RZ, RZ, UR30 ;  /* 0x0000001effe57e24 */ /* 0x002fc8000f8e00ff */
[----:B------:R1:W-:Y:S01]  /*54b0*/  SYNCS.ARRIVE.TRANS64.A1T0 RZ, [R229+UR28], RZ ;  /* 0x000000ffe5ff79a7 */ /* 0x0003e2000810001c */
[----:B------:R-:W-:Y:S02]  /*54c0*/  WARPGROUP.DEPBAR.LE gsb0, 0x0 ;  /* 0x00008000000079c5 */ /* 0x000fe40000010000 */
[----:B------:R-:W3:Y:S02]  /*54d0*/  LDC R24, c[0x0][0x28c] ;  /* 0x0000a300ff187b82 */ /* 0x000ee40000000800 */
[----:B---3--:R-:W-:-:S13]  /*54e0*/  ISETP.GE.AND P0, PT, R24, 0x1, PT ;  /* 0x000000011800780c */ /* 0x008fda0003f06270 */
[----:B-1----:R-:W-:Y:S05]  /*54f0*/  @!P0 BRA `(.L_x_31) ;  /* 0x0000000000388947 */ /* 0x002fea0003800000 */
[----:B------:R-:W-:-:S06]  /*5500*/  UISETP.NE.AND UP0, UPT, UR26, 0x3, UPT ;  /* 0x000000031a00788c */ /* 0x000fcc000bf05270 */
[----:B------:R-:W-:-:S13]  /*5510*/  PLOP3.LUT P0, PT, PT, PT, UP0, 0x80, 0x0 ;  /* 0x000000000000781c */ /* 0x000fda0003f0f008 */
[----:B------:R-:W-:Y:S05]  /*5520*/  @!P0 BRA `(.L_x_32) ;  /* 0x0000000000048947 */ /* 0x000fea0003800000 */
[----:B------:R-:W-:Y:S01]  /*5530*/  BPT.TRAP 0x1 ;  /* 0x000000040000795c */ /* 0x000fe20000300000 */
.L_x_32:
[----:B------:R-:W-:Y:S02]  /*5540*/  UIADD3 UR4, UR20, UR15, URZ ;  /* 0x0000000f14047290 */ /* 0x000fe4000fffe03f */
[----:B------:R-:W-:Y:S02]  /*5550*/  UISETP.GT.U32.AND UP0, UPT, UR13, 0x1, UPT ;  /* 0x000000010d00788c */ /* 0x000fe4000bf04070 */
[----:B------:R-:W-:-:S04]  /*5560*/  USHF.L.U32 UR4, UR4, 0x3, URZ ;  /* 0x0000000304047899 */ /* 0x000fc8000800063f */
[----:B------:R-:W-:Y:S01]  /*5570*/  ULOP3.LUT UR4, UR4, 0x18, URZ, 0xc0, !UPT ;  /* 0x0000001804047892 */ /* 0x000fe2000f8ec03f */
[----:B------:R-:W-:-:S03]  /*5580*/  PLOP3.LUT P0, PT, PT, PT, UP0, 0x80, 0x0 ;  /* 0x000000000000781c */ /* 0x000fc60003f0f008 */
[----:B------:R-:W-:-:S04]  /*5590*/  UIADD3 UR4, UR12, 0x20, UR4 ;  /* 0x000000200c047890 */ /* 0x000fc8000fffe004 */
[----:B------:R-:W-:-:S09]  /*55a0*/  UPRMT UR4, URZ, 0x654, UR4 ;  /* 0x000006543f047896 */ /* 0x000fd20008000004 */
[----:B------:R-:W-:Y:S01]  /*55b0*/  SYNCS.ARRIVE.TRANS64.RED.A1T0 RZ, [UR4], RZ ;  /* 0x000000ffffff79a7 */ /* 0x000fe20008100404 */
[----:B------:R-:W-:Y:S05]  /*55c0*/  @P0 BRA `(.L_x_31) ;  /* 0x0000000000040947 */ /* 0x000fea0003800000 */
[----:B------:R-:W-:Y:S01]  /*55d0*/  BPT.TRAP 0x1 ;  /* 0x000000040000795c */ /* 0x000fe20000300000 */
.L_x_31:
[----:B-----5:R1:W-:Y:S01]  /*55e0*/  STL [R1+0x98], R0 ;  /* 0x0000980001007387 */ /* 0x0203e20000100800 */
[----:B------:R-:W-:Y:S01]  /*55f0*/  IMAD.U32 R24, RZ, RZ, UR29 ;  /* 0x0000001dff187e24 */ /* 0x000fe2000f8e00ff */
[----:B------:R-:W3:Y:S02]  /*5600*/  LDC R35, c[0x0][0x288] ;  /* 0x0000a200ff237b82 */ /* 0x000ee40000000800 */
[----:B-1----:R-:W4:Y:S02]  /*5610*/  LDL R0, [R1+0x7c] ;  /* 0x00007c0001007983 */ /* 0x002f240000100800 */
[----:B------:R-:W-:-:S04]  /*5620*/  SHF.L.U32 R24, R24, 0x1f, RZ ;  /* 0x0000001f18187819 */ /* 0x000fc800000006ff */
[----:B------:R-:W1:Y:S01]  /*5630*/  SYNCS.PHASECHK.TRANS64.TRYWAIT P0, [UR21+0x8], R24 ;  /* 0x00000818ff0075a7 */ /* 0x000e620008000155 */
[----:B----4-:R-:W-:Y:S02]  /*5640*/  IMAD.SHL.U32 R32, R0, 0x40, RZ ;  /* 0x0000004000207824 */ /* 0x010fe400078e00ff */
[----:B------:R4:W5:Y:S01]  /*5650*/  LDL.LU R0, [R1+0x98] ;  /* 0x0000980001007983 */ /* 0x0009620000300800 */
[----:B-1-3--:R-:W-:Y:S05]  /*5660*/  @!P0 BRA `(.L_x_33) ;  /* 0x000000a800c88947 */ /* 0x00afea0003800000 */
.L_x_319:
[----:B-----5:R3:W-:Y:S01]  /*5670*/  STL [R1+0x98], R0 ;  /* 0x0000980001007387 */ /* 0x0207e20000100800 */
[----:B------:R-:W-:-:S03]  /*5680*/  ULDC UR4, c[0x0][0x284] ;  /* 0x0000a10000047ab9 */ /* 0x000fc60000000800 */
[----:B---3--:R-:W3:Y:S01]  /*5690*/  LDL.LU R0, [R1+0x80] ;  /* 0x0000800001007983 */ /* 0x008ee20000300800 */
[----:B------:R-:W-:Y:S01]  /*56a0*/  ISETP.GE.AND P0, PT, R32, UR4, PT ;  /* 0x0000000420007c0c */ /* 0x000fe2000bf06270 */
[----:B---3--:R-:W-:Y:S02]  /*56b0*/  IMAD.SHL.U32 R37, R0, 0x100, RZ ;  /* 0x0000010000257824 */ /* 0x008fe400078e00ff */
[----:B------:R3:W5:Y:S03]  /*56c0*/  LDL.LU R0, [R1+0x98] ;  /* 0x0000980001007983 */ /* 0x0007660000300800 */
[----:B------:R-:W-:-:S13]  /*56d0*/  ISETP.GE.OR P0, PT, R37, R35, P0 ;  /* 0x000000232500720c */ /* 0x000fda0000706670 */
[----:B---3--:R-:W-:Y:S05]  /*56e0*/  @P0 BRA `(.L_x_34) ;  /* 0x0000009000000947 */ /* 0x008fea0003800000 */
[----:B------:R3:W-:Y:S01]  /*56f0*/  STL.64 [R1+0xa8], R4 ;  /* 0x0000a80401007387 */ /* 0x0007e20000100a00 */
[----:B------:R-:W-:Y:S01]  /*5700*/  ULDC.64 UR4, c[0x0][0x5d0] ;  /* 0x0001740000047ab9 */ /* 0x000fe20000000a00 */
[----:B------:R-:W0:Y:S02]  /*5710*/  LDC.64 R26, c[0x0][0x5c8] ;  /* 0x00017200ff1a7b82 */ /* 0x000e240000000a00 */
[----:B---3--:R-:W3:Y:S04]  /*5720*/  LDL.64 R4, [R1+0x88] ;  /* 0x0000880001047983 */ /* 0x008ee80000100a00 */
[----:B------:R1:W-:Y:S04]  /*5730*/  STL [R1+0xa0], R3 ;  /* 0x0000a00301007387 */ /* 0x0003e80000100800 */
[----:B-1----:R-:W3:Y:S04]  /*5740*/  LDL.LU R3, [R1+0x7c] ;  /* 0x00007c0001037983 */ /* 0x002ee80000300800 */
[----:B------:R1:W-:Y:S04]  /*5750*/  STL [R1+0x9c], R2 ;  /* 0x00009c0201007387 */ /* 0x0003e80000100800 */
[----:B-1----:R-:W2:Y:S04]  /*5760*/  LDL R2, [R1+0x84] ;  /* 0x0000840001027983 */ /* 0x002ea80000100800 */
[----:B-----5:R1:W-:Y:S04]  /*5770*/  STL [R1+0x98], R0 ;  /* 0x0000980001007387 */ /* 0x0203e80000100800 */
[----:B-1----:R-:W4:Y:S01]  /*5780*/  LDL R0, [R1+0x70] ;  /* 0x0000700001007983 */ /* 0x002f220000100800 */
[----:B--2---:R-:W-:-:S05]  /*5790*/  IMAD.SHL.U32 R28, R2, 0x2, RZ ;  /* 0x00000002021c7824 */ /* 0x004fca00078e00ff */
[----:B------:R-:W-:Y:S02]  /*57a0*/  SHF.R.S32.HI R29, RZ, 0x1f, R28 ;  /* 0x0000001fff1d7819 */ /* 0x000fe4000001141c */
[----:B----4-:R-:W-:Y:S01]  /*57b0*/  SHF.R.S32.HI R38, RZ, 0x1f, R0 ;  /* 0x0000001fff267819 */ /* 0x010fe20000011400 */
[----:B------:R-:W-:-:S04]  /*57c0*/  IMAD.WIDE.U32 R24, R0, UR4, R28 ;  /* 0x0000000400187c25 */ /* 0x000fc8000f8e001c */
[----:B------:R-:W-:-:S04]  /*57d0*/  IMAD R30, R38, UR4, RZ ;  /* 0x00000004261e7c24 */ /* 0x000fc8000f8e02ff */
[----:B------:R-:W-:Y:S01]  /*57e0*/  IMAD R33, R0, UR5, R30 ;  /* 0x0000000500217c24 */ /* 0x000fe2000f8e021e */
[----:B------:R-:W-:Y:S01]  /*57f0*/  SHF.R.S32.HI R36, RZ, 0x1f, R37 ;  /* 0x0000001fff247819 */ /* 0x000fe20000011425 */
[----:B------:R-:W2:Y:S01]  /*5800*/  LDL R0, [R1+0x90] ;  /* 0x0000900001007983 */ /* 0x000ea20000100800 */
[----:B---3--:R-:W-:Y:S01]  /*5810*/  IMAD.WIDE R30, R3, 0x40, R4 ;  /* 0x00000040031e7825 */ /* 0x008fe200078e0204 */
[----:B------:R-:W-:Y:S01]  /*5820*/  IADD3 R24, P0, R37, R24, RZ ;  /* 0x0000001825187210 */ /* 0x000fe20007f1e0ff */
[----:B------:R-:W-:Y:S01]  /*5830*/  ULDC.64 UR4, c[0x0][0x5c0] ;  /* 0x0001700000047ab9 */ /* 0x000fe20000000a00 */
[----:B------:R1:W5:Y:S01]  /*5840*/  LDL.LU.64 R4, [R1+0xa8] ;  /* 0x0000a80001047983 */ /* 0x0003620000300a00 */
[----:B0-----:R-:W-:Y:S01]  /*5850*/  IMAD R34, R31, R26, RZ ;  /* 0x0000001a1f227224 */ /* 0x001fe200078e02ff */
[----:B------:R-:W-:Y:S02]  /*5860*/  IADD3.X R25, R36, R25, R33, P0, !PT ;  /* 0x0000001924197210 */ /* 0x000fe400007fe421 */
[----:B------:R1:W5:Y:S01]  /*5870*/  LDL.LU R3, [R1+0xa0] ;  /* 0x0000a00001037983 */ /* 0x0003620000300800 */
[----:B------:R-:W-:-:S02]  /*5880*/  IMAD R33, R30, R27, R34 ;  /* 0x0000001b1e217224 */ /* 0x000fc400078e0222 */
[----:B------:R-:W-:Y:S02]  /*5890*/  IMAD R34, R2, -0x2, R35 ;  /* 0xfffffffe02227824 */ /* 0x000fe400078e0223 */
[----:B------:R1:W5:Y:S01]  /*58a0*/  LDL.LU R2, [R1+0x9c] ;  /* 0x00009c0001027983 */ /* 0x0003620000300800 */
[----:B------:R-:W-:-:S04]  /*58b0*/  IMAD.WIDE.U32 R24, R30, R26, R24 ;  /* 0x0000001a1e187225 */ /* 0x000fc800078e0018 */
[----:B------:R-:W-:Y:S01]  /*58c0*/  IMAD.IADD R33, R25, 0x1, R33 ;  /* 0x0000000119217824 */ /* 0x000fe200078e0221 */
[----:B------:R-:W-:Y:S02]  /*58d0*/  LEA R25, P0, R26, R24, 0x3 ;  /* 0x000000181a197211 */ /* 0x000fe400078018ff */
[----:B------:R-:W-:Y:S02]  /*58e0*/  IADD3 R24, P1, R24, UR4, RZ ;  /* 0x0000000418187c10 */ /* 0x000fe4000ff3e0ff */
[----:B------:R-:W-:Y:S02]  /*58f0*/  LEA.HI.X R27, R26, R33, R27, 0x3, P0 ;  /* 0x000000211a1b7211 */ /* 0x000fe400000f1c1b */
[----:B------:R-:W-:Y:S02]  /*5900*/  FSETP.NEU.AND P0, PT, RZ, UR24, PT ;  /* 0x00000018ff007c0b */ /* 0x000fe4000bf0d000 */
[----:B------:R-:W-:Y:S01]  /*5910*/  IADD3 R26, P2, R25, UR4, RZ ;  /* 0x00000004191a7c10 */ /* 0x000fe2000ff5e0ff */
[----:B--2---:R-:W-:-:S02]  /*5920*/  IMAD.IADD R39, R0, 0x1, -R32 ;  /* 0x0000000100277824 */ /* 0x004fc400078e0a20 */
[----:B------:R1:W5:Y:S01]  /*5930*/  LDL.LU R0, [R1+0x98] ;  /* 0x0000980001007983 */ /* 0x0003620000300800 */
[----:B------:R-:W-:Y:S01]  /*5940*/  IADD3.X R25, R33, UR5, RZ, P1, !PT ;  /* 0x0000000521197c10 */ /* 0x000fe20008ffe4ff */
[----:B------:R-:W-:Y:S01]  /*5950*/  BSSY B0, `(.L_x_34) ;  /* 0x00008d9000007945 */ /* 0x000fe20003800000 */
[----:B------:R-:W-:Y:S01]  /*5960*/  IADD3.X R27, R27, UR5, RZ, P2, !PT ;  /* 0x000000051b1b7c10 */ /* 0x000fe200097fe4ff */
[----:B------:R-:W-:-:S04]  /*5970*/  IMAD.IADD R34, R34, 0x1, -R37 ;  /* 0x0000000122227824 */ /* 0x000fc800078e0a25 */
[----:B------:R-:W-:Y:S05]  /*5980*/  @!P0 BRA `(.L_x_35) ;  /* 0x0000006800dc8947 */ /* 0x000fea0003800000 */
[----:B-----5:R0:W-:Y:S01]  /*5990*/  STL [R1+0x98], R0 ;  /* 0x0000980001007387 */ /* 0x0201e20000100800 */
[----:B------:R-:W-:Y:S01]  /*59a0*/  ULDC.64 UR4, c[0x0][0x5b8] ;  /* 0x00016e0000047ab9 */ /* 0x000fe20000000a00 */
[----:B------:R-:W-:Y:S02]  /*59b0*/  ULDC.64 UR8, c[0x0][0x5a8] ;  /* 0x00016a0000087ab9 */ /* 0x000fe40000000a00 */
[----:B0-----:R-:W2:Y:S01]  /*59c0*/  LDL.LU R0, [R1+0x70] ;  /* 0x0000700001007983 */ /* 0x001ea20000300800 */
[----:B------:R-:W-:Y:S01]  /*59d0*/  IMAD R32, R38, UR4, RZ ;  /* 0x0000000426207c24 */ /* 0x000fe2000f8e02ff */
[----:B------:R-:W-:Y:S01]  /*59e0*/  BSSY B1, `(.L_x_36) ;  /* 0x0000011000017945 */ /* 0x000fe20003800000 */
[----:B--2---:R-:W-:-:S04]  /*59f0*/  IMAD.WIDE.U32 R28, R0, UR4, R28 ;  /* 0x00000004001c7c25 */ /* 0x004fc8000f8e001c */
[----:B------:R-:W-:Y:S02]  /*5a00*/  IMAD R33, R0, UR5, R32 ;  /* 0x0000000500217c24 */ /* 0x000fe4000f8e0220 */
[----:B------:R0:W5:Y:S01]  /*5a10*/  LDL.LU R0, [R1+0x98] ;  /* 0x0000980001007983 */ /* 0x0001620000300800 */
[----:B------:R-:W-:Y:S01]  /*5a20*/  IADD3 R32, P0, R37, R28, RZ ;  /* 0x0000001c25207210 */ /* 0x000fe20007f1e0ff */
[----:B------:R-:W-:Y:S02]  /*5a30*/  ULDC.64 UR4, c[0x0][0x5b0] ;  /* 0x00016c0000047ab9 */ /* 0x000fe40000000a00 */
[----:B------:R-:W-:Y:S01]  /*5a40*/  IMAD R35, R31, UR4, RZ ;  /* 0x000000041f237c24 */ /* 0x000fe2000f8e02ff */
[----:B------:R-:W-:Y:S02]  /*5a50*/  IADD3.X R33, R36, R29, R33, P0, !PT ;  /* 0x0000001d24217210 */ /* 0x000fe400007fe421 */
[----:B------:R-:W-:Y:S01]  /*5a60*/  ISETP.GE.AND P0, PT, R39, 0x1, PT ;  /* 0x000000012700780c */ /* 0x000fe20003f06270 */
[----:B------:R-:W-:-:S02]  /*5a70*/  IMAD R35, R30, UR5, R35 ;  /* 0x000000051e237c24 */ /* 0x000fc4000f8e0223 */
[----:B------:R-:W-:Y:S01]  /*5a80*/  IMAD.WIDE.U32 R28, R30, UR4, R32 ;  /* 0x000000041e1c7c25 */ /* 0x000fe2000f8e0020 */
[----:B------:R-:W-:Y:S02]  /*5a90*/  ISETP.LT.OR P2, PT, R34, 0x1, !P0 ;  /* 0x000000012200780c */ /* 0x000fe40004741670 */
[----:B------:R-:W-:-:S04]  /*5aa0*/  IADD3 R28, P1, R28, UR8, RZ ;  /* 0x000000081c1c7c10 */ /* 0x000fc8000ff3e0ff */
[--C-:B------:R-:W-:Y:S02]  /*5ab0*/  IADD3.X R29, R29, UR9, R35.reuse, P1, !PT ;  /* 0x000000091d1d7c10 */ /* 0x100fe40008ffe423 */
[----:B------:R-:W-:-:S05]  /*5ac0*/  PRMT R35, RZ, 0x7610, R35 ;  /* 0x00007610ff237816 */ /* 0x000fca0000000023 */
[----:B0-----:R-:W-:Y:S05]  /*5ad0*/  @P2 BRA `(.L_x_37) ;  /* 0x0000000000042947 */ /* 0x001fea0003800000 */
[----:B------:R0:W5:Y:S02]  /*5ae0*/  LDG.E.U8 R35, desc[UR18][R28.64] ;  /* 0x000000121c237981 */ /* 0x000164000c1e1100 */
.L_x_37:
[----:B------:R-:W-:Y:S05]  /*5af0*/  BSYNC B1 ;  /* 0x0000000000017941 */ /* 0x000fea0003800000 */
.L_x_36:
[----:B-----5:R-:W-:Y:S01]  /*5b00*/  LOP3.LUT R35, R35, 0xff, RZ, 0xc0, !PT ;  /* 0x000000ff23237812 */ /* 0x020fe200078ec0ff */
[----:B------:R-:W-:Y:S01]  /*5b10*/  BSSY B1, `(.L_x_38) ;  /* 0x000000b000017945 */ /* 0x000fe20003800000 */
[----:B------:R-:W-:Y:S02]  /*5b20*/  ISETP.LT.OR P3, PT, R34, 0x2, !P0 ;  /* 0x000000022200780c */ /* 0x000fe40004761670 */
[----:B------:R-:W-:-:S05]  /*5b30*/  F2FP.F16.E5M2.UNPACK_B R35, R35 ;  /* 0x00000023ff23723e */ /* 0x000fca00020004ff */
[----:B------:R-:W-:-:S05]  /*5b40*/  HADD2.F32 R35, -RZ, R35.H0_H0 ;  /* 0x20000023ff237230 */ /* 0x000fca0000004100 */
[----:B------:R-:W-:-:S04]  /*5b50*/  FMUL R35, R35, UR24 ;  /* 0x0000001823237c20 */ /* 0x000fc80008400000 */
[----:B------:R-:W-:-:S05]  /*5b60*/  FFMA R35, R228, UR25, R35 ;  /* 0x00000019e4237c23 */ /* 0x000fca0008000023 */
[----:B------:R-:W-:Y:S02]  /*5b70*/  F2FP.SATFINITE.E5M2.F32.PACK_AB_MERGE_C R37, RZ, R35, RZ ;  /* 0x00000023ff25723e */ /* 0x000fe400048060ff */
[----:B------:R-:W-:-:S03]  /*5b80*/  PRMT R35, RZ, 0x7610, R35 ;  /* 0x00007610ff237816 */ /* 0x000fc60000000023 */
[----:B------:R2:W-:Y:S01]  /*5b90*/  @!P2 STG.E.U8 desc[UR18][R24.64], R37 ;  /* 0x000000251800a986 */ /* 0x0005e2000c101112 */
[----:B------:R-:W-:Y:S05]  /*5ba0*/  @P3 BRA `(.L_x_39) ;  /* 0x0000000000043947 */ /* 0x000fea0003800000 */
[----:B------:R3:W5:Y:S02]  /*5bb0*/  LDG.E.U8 R35, desc[UR18][R28.64+0x1] ;  /* 0x000001121c237981 */ /* 0x000764000c1e1100 */
.L_x_39:
[----:B------:R-:W-:Y:S05]  /*5bc0*/  BSYNC B1 ;  /* 0x0000000000017941 */ /* 0x000fea0003800000 */
.L_x_38:
[----:B-----5:R-:W-:Y:S01]  /*5bd0*/  LOP3.LUT R35, R35, 0xff, RZ, 0xc0, !PT ;  /* 0x000000ff23237812 */ /* 0x020fe200078ec0ff */
[----:B------:R-:W-:Y:S01]  /*5be0*/  BSSY B1, `(.L_x_40) ;  /* 0x0000013000017945 */ /* 0x000fe20003800000 */
[----:B--2---:R-:W-:Y:S02]  /*5bf0*/  IADD3 R37, P1, R30, 0x8, RZ ;  /* 0x000000081e257810 */ /* 0x004fe40007f3e0ff */
[----:B------:R-:W-:-:S03]  /*5c00*/  F2FP.F16.E5M2.UNPACK_B R35, R35 ;  /* 0x00000023ff23723e */ /* 0x000fc600020004ff */
[----:B------:R-:W-:Y:S01]  /*5c10*/  IMAD.X R31, RZ, RZ, R31, P1 ;  /* 0x000000ffff1f7224 */ /* 0x000fe200008e061f */
[----:B------:R-:W-:Y:S01]  /*5c20*/  ISETP.GE.AND P1, PT, R39, 0x9, PT ;  /* 0x000000092700780c */ /* 0x000fe20003f26270 */
[----:B------:R-:W-:Y:S02]  /*5c30*/  HADD2.F32 R35, -RZ, R35.H0_H0 ;  /* 0x20000023ff237230 */ /* 0x000fe40000004100 */
[----:B------:R-:W-:Y:S01]  /*5c40*/  IMAD R36, R31, UR4, RZ ;  /* 0x000000041f247c24 */ /* 0x000fe2000f8e02ff */
[----:B------:R-:W-:Y:S01]  /*5c50*/  ISETP.LT.OR P4, PT, R34, 0x1, !P1 ;  /* 0x000000012200780c */ /* 0x000fe20004f81670 */
[----:B------:R-:W-:-:S04]  /*5c60*/  IMAD.WIDE.U32 R32, R37, UR4, R32 ;  /* 0x0000000425207c25 */ /* 0x000fc8000f8e0020 */
[----:B------:R-:W-:Y:S01]  /*5c70*/  FMUL R30, R35, UR24 ;  /* 0x00000018231e7c20 */ /* 0x000fe20008400000 */
[----:B------:R-:W-:-:S03]  /*5c80*/  IMAD R37, R37, UR5, R36 ;  /* 0x0000000525257c24 */ /* 0x000fc6000f8e0224 */
[----:B------:R-:W-:Y:S01]  /*5c90*/  FFMA R227, R227, UR25, R30 ;  /* 0x00000019e3e37c23 */ /* 0x000fe2000800001e */
[----:B------:R-:W-:Y:S02]  /*5ca0*/  IADD3 R30, P2, R32, UR8, RZ ;  /* 0x00000008201e7c10 */ /* 0x000fe4000ff5e0ff */
[----:B------:R-:W-:Y:S02]  /*5cb0*/  PRMT R32, RZ, 0x7610, R32 ;  /* 0x00007610ff207816 */ /* 0x000fe40000000020 */
[----:B------:R-:W-:Y:S02]  /*5cc0*/  F2FP.SATFINITE.E5M2.F32.PACK_AB_MERGE_C R227, RZ, R227, RZ ;  /* 0x000000e3ffe3723e */ /* 0x000fe400048060ff */
[----:B------:R-:W-:-:S03]  /*5cd0*/  IADD3.X R31, R33, UR9, R37, P2, !PT ;  /* 0x00000009211f7c10 */ /* 0x000fc600097fe425 */
[----:B------:R2:W-:Y:S01]  /*5ce0*/  @!P3 STG.E.U8 desc[UR18][R24.64+0x1], R227 ;  /* 0x000001e31800b986 */ /* 0x0005e2000c101112 */
[----:B------:R-:W-:Y:S05]  /*5cf0*/  @P4 BRA `(.L_x_41) ;  /* 0x0000000000044947 */ /* 0x000fea0003800000 */
[----:B------:R4:W5:Y:S02]  /*5d00*/  LDG.E.U8 R32, desc[UR18][R30.64] ;  /* 0x000000121e207981 */ /* 0x000964000c1e1100 */
.L_x_41:
[----:B------:R-:W-:Y:S05]  /*5d10*/  BSYNC B1 ;  /* 0x0000000000017941 */ /* 0x000fea0003800000 */
.L_x_40:
[----:B-----5:R-:W-:Y:S01]  /*5d20*/  LOP3.LUT R32, R32, 0xff, RZ, 0xc0, !PT ;  /* 0x000000ff20207812 */ /* 0x020fe200078ec0ff */
[----:B------:R-:W-:Y:S01]  /*5d30*/  BSSY B1, `(.L_x_42) ;  /* 0x000000b000017945 */ /* 0x000fe20003800000 */
[----:B------:R-:W-:Y:S02]  /*5d40*/  ISETP.LT.OR P2, PT, R34, 0x2, !P1 ;  /* 0x000000022200780c */ /* 0x000fe40004f41670 */
[----:B------:R-:W-:-:S05]  /*5d50*/  F2FP.F16.E5M2.UNPACK_B R32, R32 ;  /* 0x00000020ff20723e */ /* 0x000fca00020004ff */
[----:B------:R-:W-:-:S05]  /*5d60*/  HADD2.F32 R32, -RZ, R32.H0_H0 ;  /* 0x20000020ff207230 */ /* 0x000fca0000004100 */
[----:B------:R-:W-:Y:S01]  /*5d70*/  FMUL R33, R32, UR24 ;  /* 0x0000001820217c20 */ /* 0x000fe20008400000 */
[----:B------:R-:W-:-:S03]  /*5d80*/  PRMT R32, RZ, 0x7610, R32 ;  /* 0x00007610ff207816 */ /* 0x000fc60000000020 */
[----:B------:R-:W-:-:S05]  /*5d90*/  FFMA R33, R226, UR25, R33 ;  /* 0x00000019e2217c23 */ /* 0x000fca0008000021 */
[----:B------:R-:W-:-:S05]  /*5da0*/  F2FP.SATFINITE.E5M2.F32.PACK_AB_MERGE_C R33, RZ, R33, RZ ;  /* 0x00000021ff21723e */ /* 0x000fca00048060ff */
[----:B------:R0:W-:Y:S01]  /*5db0*/  @!P4 STG.E.U8 desc[UR18][R26.64], R33 ;  /* 0x000000211a00c986 */ /* 0x0001e2000c101112 */
[----:B------:R-:W-:Y:S05]  /*5dc0*/  @P2 BRA `(.L_x_43) ;  /* 0x0000000000042947 */ /* 0x000fea0003800000 */
[----:B------:R0:W5:Y:S02]  /*5dd0*/  LDG.E.U8 R32, desc[UR18][R30.64+0x1] ;  /* 0x000001121e207981 */ /* 0x000164000c1e1100 */
.L_x_43:
[----:B------:R-:W-:Y:S05]  /*5de0*/  BSYNC B1 ;  /* 0x0000000000017941 */ /* 0x000fea0003800000 */
.L_x_42:
[----:B-----5:R-:W-:Y:S01]  /*5df0*/  LOP3.LUT R32, R32, 0xff, RZ, 0xc0, !PT ;  /* 0x000000ff20207812 */ /* 0x020fe200078ec0ff */
[----:B------:R-:W-:Y:S01]  /*5e00*/  BSSY B1, `(.L_x_44) ;  /* 0x000000b000017945 */ /* 0x000fe20003800000 */
[----:B------:R-:W-:Y:S02]  /*5e10*/  ISETP.LT.OR P3, PT, R34, 0x9, !P0 ;  /* 0x000000092200780c */ /* 0x000fe40004761670 */
[----:B------:R-:W-:-:S05]  /*5e20*/  F2FP.F16.E5M2.UNPACK_B R32, R32 ;  /* 0x00000020ff20723e */ /* 0x000fca00020004ff */
[----:B------:R-:W-:-:S05]  /*5e30*/  HADD2.F32 R32, -RZ, R32.H0_H0 ;  /* 0x20000020ff207230 */ /* 0x000fca0000004100 */
[----:B------:R-:W-:-:S04]  /*5e40*/  FMUL R32, R32, UR24 ;  /* 0x0000001820207c20 */ /* 0x000fc80008400000 */
[----:B------:R-:W-:-:S05]  /*5e50*/  FFMA R32, R225, UR25, R32 ;  /* 0x00000019e1207c23 */ /* 0x000fca0008000020 */
[----:B0-----:R-:W-:Y:S02]  /*5e60*/  F2FP.SATFINITE.E5M2.F32.PACK_AB_MERGE_C R33, RZ, R32, RZ ;  /* 0x00000020ff21723e */ /* 0x001fe400048060ff */
[----:B------:R-:W-:-:S03]  /*5e70*/  PRMT R32, RZ, 0x7610, R32 ;  /* 0x00007610ff207816 */ /* 0x000fc60000000020 */
[----:B------:R0:W-:Y:S01]  /*5e80*/  @!P2 STG.E.U8 desc[UR18][R26.64+0x1], R33 ;  /* 0x000001211a00a986 */ /* 0x0001e2000c101112 */
[----:B------:R-:W-:Y:S05]  /*5e90*/  @P3 BRA `(.L_x_45) ;  /* 0x0000000000043947 */ /* 0x000fea0003800000 */
[----:B------:R0:W5:Y:S02]  /*5ea0*/  LDG.E.U8 R32, desc[UR18][R28.64+0x8] ;  /* 0x000008121c207981 */ /* 0x000164000c1e1100 */
.L_x_45:
[----:B------:R-:W-:Y:S05]  /*5eb0*/  BSYNC B1 ;  /* 0x0000000000017941 */ /* 0x000fea0003800000 */
.L_x_44:
[----:B-----5:R-:W-:Y:S01]  /*5ec0*/  LOP3.LUT R32, R32, 0xff, RZ, 0xc0, !PT ;  /* 0x000000ff20207812 */ /* 0x020fe200078ec0ff */
[----:B------:R-:W-:Y:S01]  /*5ed0*/  BSSY B1, `(.L_x_46) ;  /* 0x000000b000017945 */ /* 0x000fe20003800000 */
[----:B------:R-:W-:Y:S02]  /*5ee0*/  ISETP.LT.OR P2, PT, R34, 0xa, !P0 ;  /* 0x0000000a2200780c */ /* 0x000fe40004741670 */
[----:B------:R-:W-:-:S05]  /*5ef0*/  F2FP.F16.E5M2.UNPACK_B R32, R32 ;  /* 0x00000020ff20723e */ /* 0x000fca00020004ff */
[----:B------:R-:W-:-:S05]  /*5f00*/  HADD2.F32 R32, -RZ, R32.H0_H0 ;  /* 0x20000020ff207230 */ /* 0x000fca0000004100 */
[----:B0-----:R-:W-:Y:S01]  /*5f10*/  FMUL R33, R32, UR24 ;  /* 0x0000001820217c20 */ /* 0x001fe20008400000 */
[----:B------:R-:W-:-:S03]  /*5f20*/  PRMT R32, RZ, 0x7610, R32 ;  /* 0x00007610ff207816 */ /* 0x000fc60000000020 */
[----:B------:R-:W-:-:S05]  /*5f30*/  FFMA R33, R224, UR25, R33 ;  /* 0x00000019e0217c23 */ /* 0x000fca0008000021 */
[----:B------:R-:W-:-:S05]  /*5f40*/  F2FP.SATFINITE.E5M2.F32.PACK_AB_MERGE_C R33, RZ, R33, RZ ;  /* 0x00000021ff21723e */ /* 0x000fca00048060ff */
[----:B------:R0:W-:Y:S01]  /*5f50*/  @!P3 STG.E.U8 desc[UR18][R24.64+0x8], R33 ;  /* 0x000008211800b986 */ /* 0x0001e2000c101112 */
[----:B------:R-:W-:Y:S05]  /*5f60*/  @P2 BRA `(.L_x_47) ;  /* 0x0000000000042947 */ /* 0x000fea0003800000 */
[----:B------:R0:W5:Y:S02]  /*5f70*/  LDG.E.U8 R32, desc[UR18][R28.64+0x9] ;  /* 0x000009121c207981 */ /* 0x000164000c1e1100 */
.L_x_47:
[----:B------:R-:W-:Y:S05]  /*5f80*/  BSYNC B1 ;  /* 0x0000000000017941 */ /* 0x000fea0003800000 */
.L_x_46:
        /* <DEDUP_REMOVED lines=12> */
.L_x_49:
[----:B------:R-:W-:Y:S05]  /*6050*/  BSYNC B1 ;  /* 0x0000000000017941 */ /* 0x000fea0003800000 */
.L_x_48:
        /* <DEDUP_REMOVED lines=12> */
.L_x_51:
[----:B------:R-:W-:Y:S05]  /*6120*/  BSYNC B1 ;  /* 0x0000000000017941 */ /* 0x000fea0003800000 */
.L_x_50:
        /* <DEDUP_REMOVED lines=12> */
.L_x_53:
[----:B------:R-:W-:Y:S05]  /*61f0*/  BSYNC B1 ;  /* 0x0000000000017941 */ /* 0x000fea0003800000 */
.L_x_52:
        /* <DEDUP_REMOVED lines=12> */
.L_x_55:
[----:B------:R-:W-:Y:S05]  /*62c0*/  BSYNC B1 ;  /* 0x0000000000017941 */ /* 0x000fea0003800000 */
.L_x_54:
        /* <DEDUP_REMOVED lines=12> */
.L_x_57:
[----:B------:R-:W-:Y:S05]  /*6390*/  BSYNC B1 ;  /* 0x0000000000017941 */ /* 0x000fea0003800000 */
.L_x_56:
        /* <DEDUP_REMOVED lines=12> */
.L_x_59:
[----:B------:R-:W-:Y:S05]  /*6460*/  BSYNC B1 ;  /* 0x0000000000017941 */ /* 0x000fea0003800000 */
.L_x_58:
        /* <DEDUP_REMOVED lines=12> */
.L_x_61:
[----:B------:R-:W-:Y:S05]  /*6530*/  BSYNC B1 ;  /* 0x0000000000017941 */ /* 0x000fea0003800000 */
.L_x_60:
        /* <DEDUP_REMOVED lines=12> */
.L_x_63:
[----:B------:R-:W-:Y:S05]  /*6600*/  BSYNC B1 ;  /* 0x0000000000017941 */ /* 0x000fea0003800000 */
.L_x_62:
        /* <DEDUP_REMOVED lines=12> */
.L_x_65:
[----:B------:R-:W-:Y:S05]  /*66d0*/  BSYNC B1 ;  /* 0x0000000000017941 */ /* 0x000fea0003800000 */
.L_x_64:
        /* <DEDUP_REMOVED lines=12> */
.L_x_67:
[----:B------:R-:W-:Y:S05]  /*67a0*/  BSYNC B1 ;  /* 0x0000000000017941 */ /* 0x000fea0003800000 */
.L_x_66:
        /* <DEDUP_REMOVED lines=12> */
.L_x_69:
[----:B------:R-:W-:Y:S05]  /*6870*/  BSYNC B1 ;  /* 0x0000000000017941 */ /* 0x000fea0003800000 */
.L_x_68:
        /* <DEDUP_REMOVED lines=12> */
.L_x_71:
[----:B------:R-:W-:Y:S05]  /*6940*/  BSYNC B1 ;  /* 0x0000000000017941 */ /* 0x000fea0003800000 */
.L_x_70:
        /* <DEDUP_REMOVED lines=12> */
.L_x_73:
[----:B------:R-:W-:Y:S05]  /*6a10*/  BSYNC B1 ;  /* 0x0000000000017941 */ /* 0x000fea0003800000 */
.L_x_72:
        /* <DEDUP_REMOVED lines=12> */
.L_x_75:
[----:B------:R-:W-:Y:S05]  /*6ae0*/  BSYNC B1 ;  /* 0x0000000000017941 */ /* 0x000fea0003800000 */
.L_x_74:
        /* <DEDUP_REMOVED lines=12> */
.L_x_77:
[----:B------:R-:W-:Y:S05]  /*6bb0*/  BSYNC B1 ;  /* 0x0000000000017941 */ /* 0x000fea0003800000 */
.L_x_76:
        /* <DEDUP_REMOVED lines=12> */
.L_x_79:
[----:B------:R-:W-:Y:S05]  /*6c80*/  BSYNC B1 ;  /* 0x0000000000017941 */ /* 0x000fea0003800000 */
.L_x_78:
        /* <DEDUP_REMOVED lines=12> */
.L_x_81:
[----:B------:R-:W-:Y:S05]  /*6d50*/  BSYNC B1 ;  /* 0x0000000000017941 */ /* 0x000fea0003800000 */
.L_x_80:
        /* <DEDUP_REMOVED lines=12> */
.L_x_83:
[----:B------:R-:W-:Y:S05]  /*6e20*/  BSYNC B1 ;  /* 0x0000000000017941 */ /* 0x000fea0003800000 */
.L_x_82:
        /* <DEDUP_REMOVED lines=12> */
.L_x_85:
[----:B------:R-:W-:Y:S05]  /*6ef0*/  BSYNC B1 ;  /* 0x0000000000017941 */ /* 0x000fea0003800000 */
.L_x_84:
        /* <DEDUP_REMOVED lines=12> */
.L_x_87:
[----:B------:R-:W-:Y:S05]  /*6fc0*/  BSYNC B1 ;  /* 0x0000000000017941 */ /* 0x000fea0003800000 */
.L_x_86:
        /* <DEDUP_REMOVED lines=12> */
.L_x_89:
[----:B------:R-:W-:Y:S05]  /*7090*/  BSYNC B1 ;  /* 0x0000000000017941 */ /* 0x000fea0003800000 */
.L_x_88:
        /* <DEDUP_REMOVED lines=12> */
.L_x_91:
[----:B------:R-:W-:Y:S05]  /*7160*/  BSYNC B1 ;  /* 0x0000000000017941 */ /* 0x000fea0003800000 */
.L_x_90:
        /* <DEDUP_REMOVED lines=12> */
.L_x_93:
[----:B------:R-:W-:Y:S05]  /*7230*/  BSYNC B1 ;  /* 0x0000000000017941 */ /* 0x000fea0003800000 */
.L_x_92:
        /* <DEDUP_REMOVED lines=12> */
.L_x_95:
[----:B------:R-:W-:Y:S05]  /*7300*/  BSYNC B1 ;  /* 0x0000000000017941 */ /* 0x000fea0003800000 */
.L_x_94:
        /* <DEDUP_REMOVED lines=12> */
.L_x_97:
[----:B------:R-:W-:Y:S05]  /*73d0*/  BSYNC B1 ;  /* 0x0000000000017941 */ /* 0x000fea0003800000 */
.L_x_96:
        /* <DEDUP_REMOVED lines=12> */
.L_x_99:
[----:B------:R-:W-:Y:S05]  /*74a0*/  BSYNC B1 ;  /* 0x0000000000017941 */ /* 0x000fea0003800000 */
.L_x_98:
        /* <DEDUP_REMOVED lines=12> */
.L_x_101:
[----:B------:R-:W-:Y:S05]  /*7570*/  BSYNC B1 ;  /* 0x0000000000017941 */ /* 0x000fea0003800000 */
.L_x_100:
        /* <DEDUP_REMOVED lines=12> */
.L_x_103:
[----:B------:R-:W-:Y:S05]  /*7640*/  BSYNC B1 ;  /* 0x0000000000017941 */ /* 0x000fea0003800000 */
.L_x_102:
        /* <DEDUP_REMOVED lines=12> */
.L_x_105:
[----:B------:R-:W-:Y:S05]  /*7710*/  BSYNC B1 ;  /* 0x0000000000017941 */ /* 0x000fea0003800000 */
.L_x_104:
        /* <DEDUP_REMOVED lines=12> */
.L_x_107:
[----:B------:R-:W-:Y:S05]  /*77e0*/  BSYNC B1 ;  /* 0x0000000000017941 */ /* 0x000fea0003800000 */
.L_x_106:
        /* <DEDUP_REMOVED lines=12> */
.L_x_109:
[----:B------:R-:W-:Y:S05]  /*78b0*/  BSYNC B1 ;  /* 0x0000000000017941 */ /* 0x000fea0003800000 */
.L_x_108:
        /* <DEDUP_REMOVED lines=12> */
.L_x_111:
[----:B------:R-:W-:Y:S05]  /*7980*/  BSYNC B1 ;  /* 0x0000000000017941 */ /* 0x000fea0003800000 */
.L_x_110:
        /* <DEDUP_REMOVED lines=12> */
.L_x_113:
[----:B------:R-:W-:Y:S05]  /*7a50*/  BSYNC B1 ;  /* 0x0000000000017941 */ /* 0x000fea0003800000 */
.L_x_112:
        /* <DEDUP_REMOVED lines=12> */
.L_x_115:
[----:B------:R-:W-:Y:S05]  /*7b20*/  BSYNC B1 ;  /* 0x0000000000017941 */ /* 0x000fea0003800000 */
.L_x_114:
        /* <DEDUP_REMOVED lines=12> */
.L_x_117:
[----:B------:R-:W-:Y:S05]  /*7bf0*/  BSYNC B1 ;  /* 0x0000000000017941 */ /* 0x000fea0003800000 */
.L_x_116:
        /* <DEDUP_REMOVED lines=12> */
.L_x_119:
[----:B------:R-:W-:Y:S05]  /*7cc0*/  BSYNC B1 ;  /* 0x0000000000017941 */ /* 0x000fea0003800000 */
.L_x_118:
        /* <DEDUP_REMOVED lines=12> */
.L_x_121:
[----:B------:R-:W-:Y:S05]  /*7d90*/  BSYNC B1 ;  /* 0x0000000000017941 */ /* 0x000fea0003800000 */
.L_x_120:
        /* <DEDUP_REMOVED lines=12> */
.L_x_123:
[----:B------:R-:W-:Y:S05]  /*7e60*/  BSYNC B1 ;  /* 0x0000000000017941 */ /* 0x000fea0003800000 */
.L_x_122:
        /* <DEDUP_REMOVED lines=12> */
.L_x_125:
[----:B------:R-:W-:Y:S05]  /*7f30*/  BSYNC B1 ;  /* 0x0000000000017941 */ /* 0x000fea0003800000 */
.L_x_124:
        /* <DEDUP_REMOVED lines=12> */
.L_x_127:
[----:B------:R-:W-:Y:S05]  /*8000*/  BSYNC B1 ;  /* 0x0000000000017941 */ /* 0x000fea0003800000 */
.L_x_126:
        /* <DEDUP_REMOVED lines=12> */
.L_x_129:
[----:B------:R-:W-:Y:S05]  /*80d0*/  BSYNC B1 ;  /* 0x0000000000017941 */ /* 0x000fea0003800000 */
.L_x_128:
        /* <DEDUP_REMOVED lines=12> */
.L_x_131:
[----:B------:R-:W-:Y:S05]  /*81a0*/  BSYNC B1 ;  /* 0x0000000000017941 */ /* 0x000fea0003800000 */
.L_x_130:
        /* <DEDUP_REMOVED lines=12> */
.L_x_133:
[----:B------:R-:W-:Y:S05]  /*8270*/  BSYNC B1 ;  /* 0x0000000000017941 */ /* 0x000fea0003800000 */
.L_x_132:
        /* <DEDUP_REMOVED lines=12> */
.L_x_135:
[----:B------:R-:W-:Y:S05]  /*8340*/  BSYNC B1 ;  /* 0x0000000000017941 */ /* 0x000fea0003800000 */
.L_x_134:
        /* <DEDUP_REMOVED lines=12> */
.L_x_137:
[----:B------:R-:W-:Y:S05]  /*8410*/  BSYNC B1 ;  /* 0x0000000000017941 */ /* 0x000fea0003800000 */
.L_x_136:
        /* <DEDUP_REMOVED lines=12> */
.L_x_139:
[----:B------:R-:W-:Y:S05]  /*84e0*/  BSYNC B1 ;  /* 0x0000000000017941 */ /* 0x000fea0003800000 */
.L_x_138:
        /* <DEDUP_REMOVED lines=12> */
.L_x_141:
[----:B------:R-:W-:Y:S05]  /*85b0*/  BSYNC B1 ;  /* 0x0000000000017941 */ /* 0x000fea0003800000 */
.L_x_140:
        /* <DEDUP_REMOVED lines=12> */
.L_x_143:
[----:B------:R-:W-:Y:S05]  /*8680*/  BSYNC B1 ;  /* 0x0000000000017941 */ /* 0x000fea0003800000 */
.L_x_142:
        /* <DEDUP_REMOVED lines=12> */
.L_x_145:
[----:B------:R-:W-:Y:S05]  /*8750*/  BSYNC B1 ;  /* 0x0000000000017941 */ /* 0x000fea0003800000 */
.L_x_144:
        /* <DEDUP_REMOVED lines=12> */
.L_x_147:
[----:B------:R-:W-:Y:S05]  /*8820*/  BSYNC B1 ;  /* 0x0000000000017941 */ /* 0x000fea0003800000 */
.L_x_146:
        /* <DEDUP_REMOVED lines=12> */
.L_x_149:
[----:B------:R-:W-:Y:S05]  /*88f0*/  BSYNC B1 ;  /* 0x0000000000017941 */ /* 0x000fea0003800000 */
.L_x_148:
        /* <DEDUP_REMOVED lines=12> */
.L_x_151:
[----:B------:R-:W-:Y:S05]  /*89c0*/  BSYNC B1 ;  /* 0x0000000000017941 */ /* 0x000fea0003800000 */
.L_x_150:
        /* <DEDUP_REMOVED lines=12> */
.L_x_153:
[----:B------:R-:W-:Y:S05]  /*8a90*/  BSYNC B1 ;  /* 0x0000000000017941 */ /* 0x000fea0003800000 */
.L_x_152:
        /* <DEDUP_REMOVED lines=12> */
.L_x_155:
[----:B------:R-:W-:Y:S05]  /*8b60*/  BSYNC B1 ;  /* 0x0000000000017941 */ /* 0x000fea0003800000 */
.L_x_154:
        /* <DEDUP_REMOVED lines=12> */
.L_x_157:
[----:B------:R-:W-:Y:S05]  /*8c30*/  BSYNC B1 ;  /* 0x0000000000017941 */ /* 0x000fea0003800000 */
.L_x_156:
        /* <DEDUP_REMOVED lines=12> */
.L_x_159:
[----:B------:R-:W-:Y:S05]  /*8d00*/  BSYNC B1 ;  /* 0x0000000000017941 */ /* 0x000fea0003800000 */
.L_x_158:
        /* <DEDUP_REMOVED lines=12> */
.L_x_161:
[----:B------:R-:W-:Y:S05]  /*8dd0*/  BSYNC B1 ;  /* 0x0000000000017941 */ /* 0x000fea0003800000 */
.L_x_160:
        /* <DEDUP_REMOVED lines=12> */
.L_x_163:
[----:B------:R-:W-:Y:S05]  /*8ea0*/  BSYNC B1 ;  /* 0x0000000000017941 */ /* 0x000fea0003800000 */
.L_x_162:
        /* <DEDUP_REMOVED lines=12> */
.L_x_165:
[----:B------:R-:W-:Y:S05]  /*8f70*/  BSYNC B1 ;  /* 0x0000000000017941 */ /* 0x000fea0003800000 */
.L_x_164:
        /* <DEDUP_REMOVED lines=12> */
.L_x_167:
[----:B------:R-:W-:Y:S05]  /*9040*/  BSYNC B1 ;  /* 0x0000000000017941 */ /* 0x000fea0003800000 */
.L_x_166:
        /* <DEDUP_REMOVED lines=12> */
.L_x_169:
[----:B------:R-:W-:Y:S05]  /*9110*/  BSYNC B1 ;  /* 0x0000000000017941 */ /* 0x000fea0003800000 */
.L_x_168:
        /* <DEDUP_REMOVED lines=12> */
.L_x_171:
[----:B------:R-:W-:Y:S05]  /*91e0*/  BSYNC B1 ;  /* 0x0000000000017941 */ /* 0x000fea0003800000 */
.L_x_170:
        /* <DEDUP_REMOVED lines=12> */
.L_x_173:
[----:B------:R-:W-:Y:S05]  /*92b0*/  BSYNC B1 ;  /* 0x0000000000017941 */ /* 0x000fea0003800000 */
.L_x_172:
        /* <DEDUP_REMOVED lines=12> */
.L_x_175:
[----:B------:R-:W-:Y:S05]  /*9380*/  BSYNC B1 ;  /* 0x0000000000017941 */ /* 0x000fea0003800000 */
.L_x_174:
        /* <DEDUP_REMOVED lines=12> */
.L_x_177:
[----:B------:R-:W-:Y:S05]  /*9450*/  BSYNC B1 ;  /* 0x0000000000017941 */ /* 0x000fea0003800000 */
.L_x_176:
        /* <DEDUP_REMOVED lines=12> */
.L_x_179:
[----:B------:R-:W-:Y:S05]  /*9520*/  BSYNC B1 ;  /* 0x0000000000017941 */ /* 0x000fea0003800000 */
.L_x_178:
        /* <DEDUP_REMOVED lines=12> */
.L_x_181:
[----:B------:R-:W-:Y:S05]  /*95f0*/  BSYNC B1 ;  /* 0x0000000000017941 */ /* 0x000fea0003800000 */
.L_x_180:
        /* <DEDUP_REMOVED lines=12> */
.L_x_183:
[----:B------:R-:W-:Y:S05]  /*96c0*/  BSYNC B1 ;  /* 0x0000000000017941 */ /* 0x000fea0003800000 */
.L_x_182:
        /* <DEDUP_REMOVED lines=12> */
.L_x_185:
[----:B------:R-:W-:Y:S05]  /*9790*/  BSYNC B1 ;  /* 0x0000000000017941 */ /* 0x000fea0003800000 */
.L_x_184:
        /* <DEDUP_REMOVED lines=12> */
.L_x_187:
[----:B------:R-:W-:Y:S05]  /*9860*/  BSYNC B1 ;  /* 0x0000000000017941 */ /* 0x000fea0003800000 */
.L_x_186:
        /* <DEDUP_REMOVED lines=12> */
.L_x_189:
[----:B------:R-:W-:Y:S05]  /*9930*/  BSYNC B1 ;  /* 0x0000000000017941 */ /* 0x000fea0003800000 */
.L_x_188:
        /* <DEDUP_REMOVED lines=12> */
.L_x_191:
[----:B------:R-:W-:Y:S05]  /*9a00*/  BSYNC B1 ;  /* 0x0000000000017941 */ /* 0x000fea0003800000 */
.L_x_190:
[----:B-----5:R-:W-:Y:S01]  /*9a10*/  LOP3.LUT R32, R32, 0xff, RZ, 0xc0, !PT ;  /* 0x000000ff20207812 */ /* 0x020fe200078ec0ff */
[----:B------:R-:W-:Y:S01]  /*9a20*/  BSSY B1, `(.L_x_192) ;  /* 0x000000b000017945 */ /* 0x000fe20003800000 */
[----:B------:R-:W-:Y:S02]  /*9a30*/  ISETP.LT.OR P3, PT, R34, 0x99, !P1 ;  /* 0x000000992200780c */ /* 0x000fe40004f61670 */
[----:B------:R-:W-:-:S05]  /*9a40*/  F2FP.F16.E5M2.UNPACK_B R32, R32 ;  /* 0x00000020ff20723e */ /* 0x000fca00020004ff */
[----:B------:R-:W-:-:S05]  /*9a50*/  HADD2.F32 R32, -RZ, R32.H0_H0 ;  /* 0x20000020ff207230 */ /* 0x000fca0000004100 */
[----:B------:R-:W-:-:S04]  /*9a60*/  FMUL R32, R32, UR24 ;  /* 0x0000001820207c20 */ /* 0x000fc80008400000 */
[----:B------:R-:W-:Y:S01]  /*9a70*/  FFMA R32, R23, UR25, R32 ;  /* 0x0000001917207c23 */ /* 0x000fe20008000020 */
[----:B------:R-:W-:-:S04]  /*9a80*/  PRMT R23, RZ, 0x7610, R23 ;  /* 0x00007610ff177816 */ /* 0x000fc80000000017 */
[----:B0-----:R-:W-:-:S05]  /*9a90*/  F2FP.SATFINITE.E5M2.F32.PACK_AB_MERGE_C R33, RZ, R32, RZ ;  /* 0x00000020ff21723e */ /* 0x001fca00048060ff */
[----:B------:R0:W-:Y:S01]  /*9aa0*/  @!P2 STG.E.U8 desc[UR18][R24.64+0x99], R33 ;  /* 0x000099211800a986 */ /* 0x0001e2000c101112 */
[----:B------:R-:W-:Y:S05]  /*9ab0*/  @P3 BRA `(.L_x_193) ;  /* 0x0000000000043947 */ /* 0x000fea0003800000 */
[----:B------:R0:W5:Y:S02]  /*9ac0*/  LDG.E.U8 R23, desc[UR18][R30.64+0x98] ;  /* 0x000098121e177981 */ /* 0x000164000c1e1100 */
.L_x_193:
[----:B------:R-:W-:Y:S05]  /*9ad0*/  BSYNC B1 ;  /* 0x0000000000017941 */ /* 0x000fea0003800000 */
.L_x_192:
        /* <DEDUP_REMOVED lines=8> */
[----:B------:R-:W-:-:S05]  /*9b60*/  F2FP.SATFINITE.E5M2.F32.PACK_AB_MERGE_C R23, RZ, R23, RZ ;  /* 0x00000017ff17723e */ /* 0x000fca00048060ff */
[----:B------:R0:W-:Y:S01]  /*9b70*/  @!P3 STG.E.U8 desc[UR18][R26.64+0x98], R23 ;  /* 0x000098171a00b986 */ /* 0x0001e2000c101112 */
[----:B------:R-:W-:Y:S05]  /*9b80*/  @P2 BRA `(.L_x_195) ;  /* 0x0000000000042947 */ /* 0x000fea0003800000 */
[----:B------:R0:W5:Y:S02]  /*9b90*/  LDG.E.U8 R22, desc[UR18][R30.64+0x99] ;  /* 0x000099121e167981 */ /* 0x000164000c1e1100 */
.L_x_195:
[----:B------:R-:W-:Y:S05]  /*9ba0*/  BSYNC B1 ;  /* 0x0000000000017941 */ /* 0x000fea0003800000 */
.L_x_194:
        /* <DEDUP_REMOVED lines=12> */
.L_x_197:
[----:B------:R-:W-:Y:S05]  /*9c70*/  BSYNC B1 ;  /* 0x0000000000017941 */ /* 0x000fea0003800000 */
.L_x_196:
        /* <DEDUP_REMOVED lines=12> */
.L_x_199:
[----:B------:R-:W-:Y:S05]  /*9d40*/  BSYNC B1 ;  /* 0x0000000000017941 */ /* 0x000fea0003800000 */
.L_x_198:
        /* <DEDUP_REMOVED lines=12> */
.L_x_201:
[----:B------:R-:W-:Y:S05]  /*9e10*/  BSYNC B1 ;  /* 0x0000000000017941 */ /* 0x000fea0003800000 */
.L_x_200:
        /* <DEDUP_REMOVED lines=12> */
.L_x_203:
[----:B------:R-:W-:Y:S05]  /*9ee0*/  BSYNC B1 ;  /* 0x0000000000017941 */ /* 0x000fea0003800000 */
.L_x_202:
        /* <DEDUP_REMOVED lines=12> */
.L_x_205:
[----:B------:R-:W-:Y:S05]  /*9fb0*/  BSYNC B1 ;  /* 0x0000000000017941 */ /* 0x000fea0003800000 */
.L_x_204:
        /* <DEDUP_REMOVED lines=12> */
.L_x_207:
[----:B------:R-:W-:Y:S05]  /*a080*/  BSYNC B1 ;  /* 0x0000000000017941 */ /* 0x000fea0003800000 */
.L_x_206:
        /* <DEDUP_REMOVED lines=12> */
.L_x_209:
[----:B------:R-:W-:Y:S05]  /*a150*/  BSYNC B1 ;  /* 0x0000000000017941 */ /* 0x000fea0003800000 */
.L_x_208:
        /* <DEDUP_REMOVED lines=12> */
.L_x_211:
[----:B------:R-:W-:Y:S05]  /*a220*/  BSYNC B1 ;  /* 0x0000000000017941 */ /* 0x000fea0003800000 */
.L_x_210:
        /* <DEDUP_REMOVED lines=12> */
.L_x_213:
[----:B------:R-:W-:Y:S05]  /*a2f0*/  BSYNC B1 ;  /* 0x0000000000017941 */ /* 0x000fea0003800000 */
.L_x_212:
        /* <DEDUP_REMOVED lines=12> */
.L_x_215:
[----:B------:R-:W-:Y:S05]  /*a3c0*/  BSYNC B1 ;  /* 0x0000000000017941 */ /* 0x000fea0003800000 */
.L_x_214:
        /* <DEDUP_REMOVED lines=12> */
.L_x_217:
[----:B------:R-:W-:Y:S05]  /*a490*/  BSYNC B1 ;  /* 0x0000000000017941 */ /* 0x000fea0003800000 */
.L_x_216:
        /* <DEDUP_REMOVED lines=12> */
.L_x_219:
[----:B------:R-:W-:Y:S05]  /*a560*/  BSYNC B1 ;  /* 0x0000000000017941 */ /* 0x000fea0003800000 */
.L_x_218:
        /* <DEDUP_REMOVED lines=12> */
.L_x_221:
[----:B------:R-:W-:Y:S05]  /*a630*/  BSYNC B1 ;  /* 0x0000000000017941 */ /* 0x000fea0003800000 */
.L_x_220:
        /* <DEDUP_REMOVED lines=12> */
.L_x_223:
[----:B------:R-:W-:Y:S05]  /*a700*/  BSYNC B1 ;  /* 0x0000000000017941 */ /* 0x000fea0003800000 */
.L_x_222:
        /* <DEDUP_REMOVED lines=12> */
.L_x_225:
[----:B------:R-:W-:Y:S05]  /*a7d0*/  BSYNC B1 ;  /* 0x0000000000017941 */ /* 0x000fea0003800000 */
.L_x_224:
        /* <DEDUP_REMOVED lines=12> */
.L_x_227:
[----:B------:R-:W-:Y:S05]  /*a8a0*/  BSYNC B1 ;  /* 0x0000000000017941 */ /* 0x000fea0003800000 */
.L_x_226:
        /* <DEDUP_REMOVED lines=12> */
.L_x_229:
[----:B------:R-:W-:Y:S05]  /*a970*/  BSYNC B1 ;  /* 0x0000000000017941 */ /* 0x000fea0003800000 */
.L_x_228:
        /* <DEDUP_REMOVED lines=12> */
.L_x_231:
[----:B------:R-:W-:Y:S05]  /*aa40*/  BSYNC B1 ;  /* 0x0000000000017941 */ /* 0x000fea0003800000 */
.L_x_230:
        /* <DEDUP_REMOVED lines=12> */
.L_x_233:
[----:B------:R-:W-:Y:S05]  /*ab10*/  BSYNC B1 ;  /* 0x0000000000017941 */ /* 0x000fea0003800000 */
.L_x_232:
        /* <DEDUP_REMOVED lines=12> */
.L_x_235:
[----:B------:R-:W-:Y:S05]  /*abe0*/  BSYNC B1 ;  /* 0x0000000000017941 */ /* 0x000fea0003800000 */
.L_x_234:
[----:B-----5:R-:W-:Y:S01]  /*abf0*/  LOP3.LUT R2, R2, 0xff, RZ, 0xc0, !PT ;  /* 0x000000ff02027812 */ /* 0x020fe200078ec0ff */
[----:B------:R-:W-:Y:S01]  /*ac00*/  BSSY B1, `(.L_x_236) ;  /* 0x000000b000017945 */ /* 0x000fe20003800000 */
[----:B------:R-:W-:Y:S02]  /*ac10*/  ISETP.LT.OR P3, PT, R34, 0xc9, !P0 ;  /* 0x000000c92200780c */ /* 0x000fe40004761670 */
[----:B------:R-:W-:-:S05]  /*ac20*/  F2FP.F16.E5M2.UNPACK_B R2, R2 ;  /* 0x00000002ff02723e */ /* 0x000fca00020004ff */
[----:B------:R-:W-:-:S05]  /*ac30*/  HADD2.F32 R2, -RZ, R2.H0_H0 ;  /* 0x20000002ff027230 */ /* 0x000fca0000004100 */
[----:B0-----:R-:W-:-:S04]  /*ac40*/  FMUL R3, R2, UR24 ;  /* 0x0000001802037c20 */ /* 0x001fc80008400000 */
[----:B------:R-:W-:Y:S01]  /*ac50*/  FFMA R3, R0, UR25, R3 ;  /* 0x0000001900037c23 */ /* 0x000fe20008000003 */
[----:B------:R-:W-:-:S04]  /*ac60*/  PRMT R0, RZ, 0x7610, R0 ;  /* 0x00007610ff007816 */ /* 0x000fc80000000000 */
[----:B------:R-:W-:-:S05]  /*ac70*/  F2FP.SATFINITE.E5M2.F32.PACK_AB_MERGE_C R3, RZ, R3, RZ ;  /* 0x00000003ff03723e */ /* 0x000fca00048060ff */
[----:B------:R0:W-:Y:S01]  /*ac80*/  @!P2 STG.E.U8 desc[UR18][R26.64+0xc1], R3 ;  /* 0x0000c1031a00a986 */ /* 0x0001e2000c101112 */
[----:B------:R-:W-:Y:S05]  /*ac90*/  @P3 BRA `(.L_x_237) ;  /* 0x0000000000043947 */ /* 0x000fea0003800000 */
[----:B------:R0:W5:Y:S02]  /*aca0*/  LDG.E.U8 R0, desc[UR18][R28.64+0xc8] ;  /* 0x0000c8121c007981 */ /* 0x000164000c1e1100 */
.L_x_237:
[----:B------:R-:W-:Y:S05]  /*acb0*/  BSYNC B1 ;  /* 0x0000000000017941 */ /* 0x000fea0003800000 */
.L_x_236:
[----:B------:R-:W2:Y:S01]  /*acc0*/  LDL.LU R2, [R1] ;  /* 0x0000000001027983 */ /* 0x000ea20000300800 */
[----:B-----5:R-:W-:Y:S01]  /*acd0*/  LOP3.LUT R0, R0, 0xff, RZ, 0xc0, !PT ;  /* 0x000000ff00007812 */ /* 0x020fe200078ec0ff */
[----:B------:R-:W-:Y:S01]  /*ace0*/  BSSY B1, `(.L_x_238) ;  /* 0x000000b000017945 */ /* 0x000fe20003800000 */
[----:B------:R-:W-:Y:S02]  /*acf0*/  ISETP.LT.OR P2, PT, R34, 0xca, !P0 ;  /* 0x000000ca2200780c */ /* 0x000fe40004741670 */
[----:B------:R-:W-:-:S05]  /*ad00*/  F2FP.F16.E5M2.UNPACK_B R0, R0 ;  /* 0x00000000ff00723e */ /* 0x000fca00020004ff */
[----:B------:R-:W-:-:S05]  /*ad10*/  HADD2.F32 R0, -RZ, R0.H0_H0 ;  /* 0x20000000ff007230 */ /* 0x000fca0000004100 */
[----:B------:R-:W-:-:S04]  /*ad20*/  FMUL R0, R0, UR24 ;  /* 0x0000001800007c20 */ /* 0x000fc80008400000 */
[----:B--2---:R-:W-:-:S05]  /*ad30*/  FFMA R0, R2, UR25, R0 ;  /* 0x0000001902007c23 */ /* 0x004fca0008000000 */
[----:B0-----:R-:W-:Y:S02]  /*ad40*/  F2FP.SATFINITE.E5M2.F32.PACK_AB_MERGE_C R3, RZ, R0, RZ ;  /* 0x00000000ff03723e */ /* 0x001fe400048060ff */
[----:B------:R-:W-:-:S03]  /*ad50*/  PRMT R0, RZ, 0x7610, R0 ;  /* 0x00007610ff007816 */ /* 0x000fc60000000000 */
[----:B------:R0:W-:Y:S01]  /*ad60*/  @!P3 STG.E.U8 desc[UR18][R24.64+0xc8], R3 ;  /* 0x0000c8031800b986 */ /* 0x0001e2000c101112 */
[----:B------:R-:W-:Y:S05]  /*ad70*/  @P2 BRA `(.L_x_239) ;  /* 0x0000000000042947 */ /* 0x000fea0003800000 */
[----:B------:R2:W5:Y:S02]  /*ad80*/  LDG.E.U8 R0, desc[UR18][R28.64+0xc9] ;  /* 0x0000c9121c007981 */ /* 0x000564000c1e1100 */
.L_x_239:
[----:B------:R-:W-:Y:S05]  /*ad90*/  BSYNC B1 ;  /* 0x0000000000017941 */ /* 0x000fea0003800000 */
.L_x_238:
[----:B------:R-:W3:Y:S01]  /*ada0*/  LDL.LU R2, [R1+0x4] ;  /* 0x0000040001027983 */ /* 0x000ee20000300800 */
[----:B-----5:R-:W-:Y:S01]  /*adb0*/  LOP3.LUT R0, R0, 0xff, RZ, 0xc0, !PT ;  /* 0x000000ff00007812 */ /* 0x020fe200078ec0ff */
[----:B------:R-:W-:Y:S01]  /*adc0*/  BSSY B1, `(.L_x_240) ;  /* 0x000000b000017945 */ /* 0x000fe20003800000 */
[----:B------:R-:W-:Y:S02]  /*add0*/  ISETP.LT.OR P3, PT, R34, 0xc9, !P1 ;  /* 0x000000c92200780c */ /* 0x000fe40004f61670 */
[----:B------:R-:W-:-:S05]  /*ade0*/  F2FP.F16.E5M2.UNPACK_B R0, R0 ;  /* 0x00000000ff00723e */ /* 0x000fca00020004ff */
[----:B------:R-:W-:-:S05]  /*adf0*/  HADD2.F32 R0, -RZ, R0.H0_H0 ;  /* 0x20000000ff007230 */ /* 0x000fca0000004100 */
[----:B------:R-:W-:-:S04]  /*ae00*/  FMUL R0, R0, UR24 ;  /* 0x0000001800007c20 */ /* 0x000fc80008400000 */
[----:B---3--:R-:W-:-:S05]  /*ae10*/  FFMA R0, R2, UR25, R0 ;  /* 0x0000001902007c23 */ /* 0x008fca0008000000 */
[----:B0-----:R-:W-:Y:S02]  /*ae20*/  F2FP.SATFINITE.E5M2.F32.PACK_AB_MERGE_C R3, RZ, R0, RZ ;  /* 0x00000000ff03723e */ /* 0x001fe400048060ff */
[----:B------:R-:W-:-:S03]  /*ae30*/  PRMT R0, RZ, 0x7610, R0 ;  /* 0x00007610ff007816 */ /* 0x000fc60000000000 */
[----:B------:R0:W-:Y:S01]  /*ae40*/  @!P2 STG.E.U8 desc[UR18][R24.64+0xc9], R3 ;  /* 0x0000c9031800a986 */ /* 0x0001e2000c101112 */
[----:B------:R-:W-:Y:S05]  /*ae50*/  @P3 BRA `(.L_x_241) ;  /* 0x0000000000043947 */ /* 0x000fea0003800000 */
[----:B------:R3:W5:Y:S02]  /*ae60*/  LDG.E.U8 R0, desc[UR18][R30.64+0xc8] ;  /* 0x0000c8121e007981 */ /* 0x000764000c1e1100 */
.L_x_241:
[----:B------:R-:W-:Y:S05]  /*ae70*/  BSYNC B1 ;  /* 0x0000000000017941 */ /* 0x000fea0003800000 */
.L_x_240:
[----:B------:R-:W2:Y:S01]  /*ae80*/  LDL.LU R2, [R1+0x8] ;  /* 0x0000080001027983 */ /* 0x000ea20000300800 */
        /* <DEDUP_REMOVED lines=12> */
.L_x_243:
[----:B------:R-:W-:Y:S05]  /*af50*/  BSYNC B1 ;  /* 0x0000000000017941 */ /* 0x000fea0003800000 */
.L_x_242:
        /* <DEDUP_REMOVED lines=13> */
.L_x_245:
[----:B------:R-:W-:Y:S05]  /*b030*/  BSYNC B1 ;  /* 0x0000000000017941 */ /* 0x000fea0003800000 */
.L_x_244:
        /* <DEDUP_REMOVED lines=13> */
.L_x_247:
[----:B------:R-:W-:Y:S05]  /*b110*/  BSYNC B1 ;  /* 0x0000000000017941 */ /* 0x000fea0003800000 */
.L_x_246:
        /* <DEDUP_REMOVED lines=13> */
.L_x_249:
[----:B------:R-:W-:Y:S05]  /*b1f0*/  BSYNC B1 ;  /* 0x0000000000017941 */ /* 0x000fea0003800000 */
.L_x_248:
        /* <DEDUP_REMOVED lines=13> */
.L_x_251:
[----:B------:R-:W-:Y:S05]  /*b2d0*/  BSYNC B1 ;  /* 0x0000000000017941 */ /* 0x000fea0003800000 */
.L_x_250:
        /* <DEDUP_REMOVED lines=13> */
.L_x_253:
[----:B------:R-:W-:Y:S05]  /*b3b0*/  BSYNC B1 ;  /* 0x0000000000017941 */ /* 0x000fea0003800000 */
.L_x_252:
        /* <DEDUP_REMOVED lines=13> */
.L_x_255:
[----:B------:R-:W-:Y:S05]  /*b490*/  BSYNC B1 ;  /* 0x0000000000017941 */ /* 0x000fea0003800000 */
.L_x_254:
        /* <DEDUP_REMOVED lines=13> */
.L_x_257:
[----:B------:R-:W-:Y:S05]  /*b570*/  BSYNC B1 ;  /* 0x0000000000017941 */ /* 0x000fea0003800000 */
.L_x_256:
        /* <DEDUP_REMOVED lines=13> */
.L_x_259:
[----:B------:R-:W-:Y:S05]  /*b650*/  BSYNC B1 ;  /* 0x0000000000017941 */ /* 0x000fea0003800000 */
.L_x_258:
        /* <DEDUP_REMOVED lines=13> */
.L_x_261:
[----:B------:R-:W-:Y:S05]  /*b730*/  BSYNC B1 ;  /* 0x0000000000017941 */ /* 0x000fea0003800000 */
.L_x_260:
        /* <DEDUP_REMOVED lines=13> */
.L_x_263:
[----:B------:R-:W-:Y:S05]  /*b810*/  BSYNC B1 ;  /* 0x0000000000017941 */ /* 0x000fea0003800000 */
.L_x_262:
        /* <DEDUP_REMOVED lines=13> */
.L_x_265:
[----:B------:R-:W-:Y:S05]  /*b8f0*/  BSYNC B1 ;  /* 0x0000000000017941 */ /* 0x000fea0003800000 */
.L_x_264:
        /* <DEDUP_REMOVED lines=13> */
.L_x_267:
[----:B------:R-:W-:Y:S05]  /*b9d0*/  BSYNC B1 ;  /* 0x0000000000017941 */ /* 0x000fea0003800000 */
.L_x_266:
        /* <DEDUP_REMOVED lines=13> */
.L_x_269:
[----:B------:R-:W-:Y:S05]  /*bab0*/  BSYNC B1 ;  /* 0x0000000000017941 */ /* 0x000fea0003800000 */
.L_x_268:
        /* <DEDUP_REMOVED lines=13> */
.L_x_271:
[----:B------:R-:W-:Y:S05]  /*bb90*/  BSYNC B1 ;  /* 0x0000000000017941 */ /* 0x000fea0003800000 */
.L_x_270:
        /* <DEDUP_REMOVED lines=13> */
.L_x_273:
[----:B------:R-:W-:Y:S05]  /*bc70*/  BSYNC B1 ;  /* 0x0000000000017941 */ /* 0x000fea0003800000 */
.L_x_272:
        /* <DEDUP_REMOVED lines=13> */
.L_x_275:
[----:B------:R-:W-:Y:S05]  /*bd50*/  BSYNC B1 ;  /* 0x0000000000017941 */ /* 0x000fea0003800000 */
.L_x_274:
        /* <DEDUP_REMOVED lines=13> */
.L_x_277:
[----:B------:R-:W-:Y:S05]  /*be30*/  BSYNC B1 ;  /* 0x0000000000017941 */ /* 0x000fea0003800000 */
.L_x_276:
        /* <DEDUP_REMOVED lines=13> */
.L_x_279:
[----:B------:R-:W-:Y:S05]  /*bf10*/  BSYNC B1 ;  /* 0x0000000000017941 */ /* 0x000fea0003800000 */
.L_x_278:
        /* <DEDUP_REMOVED lines=13> */
.L_x_281:
[----:B------:R-:W-:Y:S05]  /*bff0*/  BSYNC B1 ;  /* 0x0000000000017941 */ /* 0x000fea0003800000 */
.L_x_280:
        /* <DEDUP_REMOVED lines=13> */
.L_x_283:
[----:B------:R-:W-:Y:S05]  /*c0d0*/  BSYNC B1 ;  /* 0x0000000000017941 */ /* 0x000fea0003800000 */
.L_x_282:
        /* <DEDUP_REMOVED lines=13> */
.L_x_285:
[----:B------:R-:W-:Y:S05]  /*c1b0*/  BSYNC B1 ;  /* 0x0000000000017941 */ /* 0x000fea0003800000 */
.L_x_284:
        /* <DEDUP_REMOVED lines=13> */
.L_x_287:
[----:B------:R-:W-:Y:S05]  /*c290*/  BSYNC B1 ;  /* 0x0000000000017941 */ /* 0x000fea0003800000 */
.L_x_286:
        /* <DEDUP_REMOVED lines=13> */
.L_x_289:
[----:B------:R-:W-:Y:S05]  /*c370*/  BSYNC B1 ;  /* 0x0000000000017941 */ /* 0x000fea0003800000 */
.L_x_288:
        /* <DEDUP_REMOVED lines=13> */
.L_x_291:
[----:B------:R-:W-:Y:S05]  /*c450*/  BSYNC B1 ;  /* 0x0000000000017941 */ /* 0x000fea0003800000 */
.L_x_290:
[----:B------:R-:W-:Y:S05]  /*c460*/  @P1 BRA `(.L_x_292) ;  /* 0x00000020009c1947 */ /* 0x000fea0003800000 */
[----:B------:R-:W2:Y:S01]  /*c470*/  LDL.LU R2, [R1+0x6c] ;  /* 0x00006c0001027983 */ /* 0x000ea20000300800 */
[----:B-----5:R-:W-:-:S04]  /*c480*/  LOP3.LUT R0, R0, 0xff, RZ, 0xc0, !PT ;  /* 0x000000ff00007812 */ /* 0x020fc800078ec0ff */
[----:B------:R-:W-:-:S05]  /*c490*/  F2FP.F16.E5M2.UNPACK_B R0, R0 ;  /* 0x00000000ff00723e */ /* 0x000fca00020004ff */
[----:B------:R-:W-:-:S05]  /*c4a0*/  HADD2.F32 R0, -RZ, R0.H0_H0 ;  /* 0x20000000ff007230 */ /* 0x000fca0000004100 */
[----:B------:R-:W-:-:S04]  /*c4b0*/  FMUL R0, R0, UR24 ;  /* 0x0000001800007c20 */ /* 0x000fc80008400000 */
[----:B--2---:R-:W-:-:S05]  /*c4c0*/  FFMA R0, R2, UR25, R0 ;  /* 0x0000001902007c23 */ /* 0x004fca0008000000 */
[----:B0-----:R-:W-:-:S05]  /*c4d0*/  F2FP.SATFINITE.E5M2.F32.PACK_AB_MERGE_C R3, RZ, R0, RZ ;  /* 0x00000000ff03723e */ /* 0x001fca00048060ff */
[----:B------:R0:W-:Y:S01]  /*c4e0*/  STG.E.U8 desc[UR18][R26.64+0xf9], R3 ;  /* 0x0000f9031a007986 */ /* 0x0001e2000c101112 */
[----:B------:R-:W-:Y:S05]  /*c4f0*/  BRA `(.L_x_292) ;  /* 0x0000002000787947 */ /* 0x000fea0003800000 */
.L_x_35:
[C---:B------:R-:W-:Y:S01]  /*c500*/  ISETP.GE.AND P1, PT, R39.reuse, 0x1, PT ;  /* 0x000000012700780c */ /* 0x040fe20003f26270 */
[----:B------:R-:W-:Y:S01]  /*c510*/  FMUL R228, R228, UR25 ;  /* 0x00000019e4e47c20 */ /* 0x000fe20008400000 */
[----:B------:R-:W-:Y:S01]  /*c520*/  ISETP.GE.AND P0, PT, R39, 0x9, PT ;  /* 0x000000092700780c */ /* 0x000fe20003f06270 */
[----:B------:R-:W-:Y:S01]  /*c530*/  FMUL R227, R227, UR25 ;  /* 0x00000019e3e37c20 */ /* 0x000fe20008400000 */
[C---:B------:R-:W-:Y:S02]  /*c540*/  ISETP.LT.OR P2, PT, R34.reuse, 0x1, !P1 ;  /* 0x000000012200780c */ /* 0x040fe40004f41670 */
[C---:B------:R-:W-:Y:S02]  /*c550*/  ISETP.LT.OR P3, PT, R34.reuse, 0x2, !P1 ;  /* 0x000000022200780c */ /* 0x040fe40004f61670 */
[----:B------:R-:W-:Y:S01]  /*c560*/  ISETP.LT.OR P4, PT, R34, 0x2, !P0 ;  /* 0x000000022200780c */ /* 0x000fe20004781670 */
[----:B------:R-:W-:Y:S01]  /*c570*/  FMUL R225, R225, UR25 ;  /* 0x00000019e1e17c20 */ /* 0x000fe20008400000 */
[----:B------:R-:W-:Y:S01]  /*c580*/  F2FP.SATFINITE.E5M2.F32.PACK_AB_MERGE_C R29, RZ, R228, RZ ;  /* 0x000000e4ff1d723e */ /* 0x000fe200048060ff */
[----:B------:R-:W-:Y:S01]  /*c590*/  FMUL R226, R226, UR25 ;  /* 0x00000019e2e27c20 */ /* 0x000fe20008400000 */
[----:B------:R-:W-:Y:S01]  /*c5a0*/  F2FP.SATFINITE.E5M2.F32.PACK_AB_MERGE_C R227, RZ, R227, RZ ;  /* 0x000000e3ffe3723e */ /* 0x000fe200048060ff */
[----:B------:R-:W-:Y:S01]  /*c5b0*/  FMUL R224, R224, UR25 ;  /* 0x00000019e0e07c20 */ /* 0x000fe20008400000 */
[----:B------:R-:W-:-:S03]  /*c5c0*/  F2FP.SATFINITE.E5M2.F32.PACK_AB_MERGE_C R225, RZ, R225, RZ ;  /* 0x000000e1ffe1723e */ /* 0x000fc600048060ff */
[----:B------:R0:W-:Y:S01]  /*c5d0*/  @!P2 STG.E.U8 desc[UR18][R24.64], R29 ;  /* 0x0000001d1800a986 */ /* 0x0001e2000c101112 */
[----:B------:R-:W-:-:S03]  /*c5e0*/  F2FP.SATFINITE.E5M2.F32.PACK_AB_MERGE_C R31, RZ, R224, RZ ;  /* 0x000000e0ff1f723e */ /* 0x000fc600048060ff */
[----:B------:R2:W-:Y:S04]  /*c5f0*/  @!P3 STG.E.U8 desc[UR18][R24.64+0x1], R227 ;  /* 0x000001e31800b986 */ /* 0x0005e8000c101112 */
[----:B------:R3:W-:Y:S01]  /*c600*/  @!P4 STG.E.U8 desc[UR18][R26.64+0x1], R225 ;  /* 0x000001e11a00c986 */ /* 0x0007e2000c101112 */
[----:B0-----:R-:W-:-:S03]  /*c610*/  F2FP.SATFINITE.E5M2.F32.PACK_AB_MERGE_C R29, RZ, R226, RZ ;  /* 0x000000e2ff1d723e */ /* 0x001fc600048060ff */
[----:B--2---:R-:W2:Y:S01]  /*c620*/  LDL.LU R227, [R1+0xc] ;  /* 0x00000c0001e37983 */ /* 0x004ea20000300800 */
[C---:B------:R-:W-:Y:S01]  /*c630*/  ISETP.LT.OR P3, PT, R34.reuse, 0x1, !P0 ;  /* 0x000000012200780c */ /* 0x040fe20004761670 */
[----:B------:R-:W-:Y:S01]  /*c640*/  FMUL R223, R223, UR25 ;  /* 0x00000019dfdf7c20 */ /* 0x000fe20008400000 */
[C---:B------:R-:W-:Y:S01]  /*c650*/  ISETP.LT.OR P5, PT, R34.reuse, 0x9, !P1 ;  /* 0x000000092200780c */ /* 0x040fe20004fa1670 */
[----:B------:R-:W4:Y:S01]  /*c660*/  LDL.LU R226, [R1+0x8] ;  /* 0x0000080001e27983 */ /* 0x000f220000300800 */
[C---:B------:R-:W-:Y:S02]  /*c670*/  ISETP.LT.OR P6, PT, R34.reuse, 0xa, !P1 ;  /* 0x0000000a2200780c */ /* 0x040fe40004fc1670 */
[----:B------:R-:W-:Y:S01]  /*c680*/  ISETP.LT.OR P2, PT, R34, 0x9, !P0 ;  /* 0x000000092200780c */ /* 0x000fe20004741670 */
[----:B------:R-:W2:Y:S04]  /*c690*/  LDL.LU R224, [R1+0x4] ;  /* 0x0000040001e07983 */ /* 0x000ea80000300800 */
[----:B---3--:R-:W3:Y:S01]  /*c6a0*/  LDL.LU R225, [R1] ;  /* 0x0000000001e17983 */ /* 0x008ee20000300800 */
[----:B------:R-:W-:Y:S01]  /*c6b0*/  FMUL R222, R222, UR25 ;  /* 0x00000019dede7c20 */ /* 0x000fe20008400000 */
[----:B------:R-:W-:-:S04]  /*c6c0*/  F2FP.SATFINITE.E5M2.F32.PACK_AB_MERGE_C R223, RZ, R223, RZ ;  /* 0x000000dfffdf723e */ /* 0x000fc800048060ff */
[----:B------:R-:W-:Y:S01]  /*c6d0*/  F2FP.SATFINITE.E5M2.F32.PACK_AB_MERGE_C R33, RZ, R222, RZ ;  /* 0x000000deff21723e */ /* 0x000fe200048060ff */
[----:B------:R0:W-:Y:S01]  /*c6e0*/  @!P3 STG.E.U8 desc[UR18][R26.64], R29 ;  /* 0x0000001d1a00b986 */ /* 0x0001e2000c101112 */
[----:B------:R-:W-:-:S03]  /*c6f0*/  ISETP.LT.OR P3, PT, R34, 0xa, !P0 ;  /* 0x0000000a2200780c */ /* 0x000fc60004761670 */
[----:B------:R1:W-:Y:S01]  /*c700*/  @!P5 STG.E.U8 desc[UR18][R24.64+0x8], R31 ;  /* 0x0000081f1800d986 */ /* 0x0003e2000c101112 */
[----:B------:R-:W-:-:S03]  /*c710*/  ISETP.LT.OR P4, PT, R34, 0x12, !P1 ;  /* 0x000000122200780c */ /* 0x000fc60004f81670 */
[----:B------:R-:W-:Y:S01]  /*c720*/  @!P6 STG.E.U8 desc[UR18][R24.64+0x9], R223 ;  /* 0x000009df1800e986 */ /* 0x000fe2000c101112 */
[----:B------:R-:W-:-:S03]  /*c730*/  ISETP.LT.OR P5, PT, R34, 0x11, !P0 ;  /* 0x000000112200780c */ /* 0x000fc600047a1670 */
[----:B------:R-:W-:Y:S01]  /*c740*/  @!P2 STG.E.U8 desc[UR18][R26.64+0x8], R33 ;  /* 0x000008211a00a986 */ /* 0x000fe2000c101112 */
[C---:B------:R-:W-:Y:S01]  /*c750*/  ISETP.LT.OR P2, PT, R34.reuse, 0x11, !P1 ;  /* 0x000000112200780c */ /* 0x040fe20004f41670 */
[----:B------:R-:W-:Y:S01]  /*c760*/  FMUL R221, R221, UR25 ;  /* 0x00000019dddd7c20 */ /* 0x000fe20008400000 */
[----:B------:R-:W-:Y:S01]  /*c770*/  ISETP.LT.OR P6, PT, R34, 0x12, !P0 ;  /* 0x000000122200780c */ /* 0x000fe200047c1670 */
[----:B------:R-:W-:Y:S01]  /*c780*/  FMUL R220, R220, UR25 ;  /* 0x00000019dcdc7c20 */ /* 0x000fe20008400000 */
[----:B------:R-:W-:Y:S01]  /*c790*/  FMUL R219, R219, UR25 ;  /* 0x00000019dbdb7c20 */ /* 0x000fe20008400000 */
[----:B------:R-:W-:Y:S01]  /*c7a0*/  FMUL R218, R218, UR25 ;  /* 0x00000019dada7c20 */ /* 0x000fe20008400000 */
[----:B------:R-:W-:Y:S01]  /*c7b0*/  FMUL R217, R217, UR25 ;  /* 0x00000019d9d97c20 */ /* 0x000fe20008400000 */
[----:B------:R-:W-:Y:S01]  /*c7c0*/  F2FP.SATFINITE.E5M2.F32.PACK_AB_MERGE_C R221, RZ, R221, RZ ;  /* 0x000000ddffdd723e */ /* 0x000fe200048060ff */
[----:B------:R-:W-:Y:S01]  /*c7d0*/  FMUL R216, R216, UR25 ;  /* 0x00000019d8d87c20 */ /* 0x000fe20008400000 */
[----:B0-----:R-:W-:Y:S01]  /*c7e0*/  F2FP.SATFINITE.E5M2.F32.PACK_AB_MERGE_C R29, RZ, R220, RZ ;  /* 0x000000dcff1d723e */ /* 0x001fe200048060ff */
[----:B------:R-:W-:Y:S01]  /*c7f0*/  FMUL R215, R215, UR25 ;  /* 0x00000019d7d77c20 */ /* 0x000fe20008400000 */
[----:B------:R-:W-:Y:S01]  /*c800*/  F2FP.SATFINITE.E5M2.F32.PACK_AB_MERGE_C R219, RZ, R219, RZ ;  /* 0x000000dbffdb723e */ /* 0x000fe200048060ff */
[----:B------:R-:W-:Y:S01]  /*c810*/  FMUL R214, R214, UR25 ;  /* 0x00000019d6d67c20 */ /* 0x000fe20008400000 */
[----:B-1----:R-:W-:Y:S01]  /*c820*/  F2FP.SATFINITE.E5M2.F32.PACK_AB_MERGE_C R31, RZ, R218, RZ ;  /* 0x000000daff1f723e */ /* 0x002fe200048060ff */
[----:B------:R-:W-:Y:S01]  /*c830*/  FMUL R213, R213, UR25 ;  /* 0x00000019d5d57c20 */ /* 0x000fe20008400000 */
[----:B------:R-:W-:Y:S01]  /*c840*/  F2FP.SATFINITE.E5M2.F32.PACK_AB_MERGE_C R217, RZ, R217, RZ ;  /* 0x000000d9ffd9723e */ /* 0x000fe200048060ff */
[----:B------:R-:W-:Y:S01]  /*c850*/  @!P3 STG.E.U8 desc[UR18][R26.64+0x9], R221 ;  /* 0x000009dd1a00b986 */ /* 0x000fe2000c101112 */
[----:B------:R-:W-:-:S03]  /*c860*/  ISETP.LT.OR P3, PT, R34, 0x19, !P1 ;  /* 0x000000192200780c */ /* 0x000fc60004f61670 */
[----:B------:R0:W-:Y:S01]  /*c870*/  @!P2 STG.E.U8 desc[UR18][R24.64+0x10], R29 ;  /* 0x0000101d1800a986 */ /* 0x0001e2000c101112 */
[----:B------:R-:W-:-:S03]  /*c880*/  ISETP.LT.OR P2, PT, R34, 0x21, !P1 ;  /* 0x000000212200780c */ /* 0x000fc60004f41670 */
[----:B------:R-:W-:Y:S01]  /*c890*/  @!P4 STG.E.U8 desc[UR18][R24.64+0x11], R219 ;  /* 0x000011db1800c986 */ /* 0x000fe2000c101112 */
[----:B------:R-:W-:-:S03]  /*c8a0*/  ISETP.LT.OR P4, PT, R34, 0x1a, !P1 ;  /* 0x0000001a2200780c */ /* 0x000fc60004f81670 */
[----:B------:R1:W-:Y:S01]  /*c8b0*/  @!P5 STG.E.U8 desc[UR18][R26.64+0x10], R31 ;  /* 0x0000101f1a00d986 */ /* 0x0003e2000c101112 */
[----:B------:R-:W-:-:S03]  /*c8c0*/  ISETP.LT.OR P5, PT, R34, 0x19, !P0 ;  /* 0x000000192200780c */ /* 0x000fc600047a1670 */
[----:B------:R-:W-:Y:S01]  /*c8d0*/  @!P6 STG.E.U8 desc[UR18][R26.64+0x11], R217 ;  /* 0x000011d91a00e986 */ /* 0x000fe2000c101112 */
[----:B------:R-:W-:Y:S01]  /*c8e0*/  ISETP.LT.OR P6, PT, R34, 0x1a, !P0 ;  /* 0x0000001a2200780c */ /* 0x000fe200047c1670 */
[----:B------:R-:W-:Y:S01]  /*c8f0*/  FMUL R212, R212, UR25 ;  /* 0x00000019d4d47c20 */ /* 0x000fe20008400000 */
[----:B0-----:R-:W-:Y:S01]  /*c900*/  F2FP.SATFINITE.E5M2.F32.PACK_AB_MERGE_C R29, RZ, R216, RZ ;  /* 0x000000d8ff1d723e */ /* 0x001fe200048060ff */
[----:B------:R-:W-:Y:S01]  /*c910*/  FMUL R211, R211, UR25 ;  /* 0x00000019d3d37c20 */ /* 0x000fe20008400000 */
[----:B------:R-:W-:Y:S01]  /*c920*/  F2FP.SATFINITE.E5M2.F32.PACK_AB_MERGE_C R215, RZ, R215, RZ ;  /* 0x000000d7ffd7723e */ /* 0x000fe200048060ff */
[----:B------:R-:W-:Y:S01]  /*c930*/  FMUL R210, R210, UR25 ;  /* 0x00000019d2d27c20 */ /* 0x000fe20008400000 */
[----:B------:R-:W-:Y:S01]  /*c940*/  F2FP.SATFINITE.E5M2.F32.PACK_AB_MERGE_C R213, RZ, R213, RZ ;  /* 0x000000d5ffd5723e */ /* 0x000fe200048060ff */
[----:B------:R-:W-:Y:S01]  /*c950*/  FMUL R209, R209, UR25 ;  /* 0x00000019d1d17c20 */ /* 0x000fe20008400000 */
[----:B-1----:R-:W-:Y:S01]  /*c960*/  F2FP.SATFINITE.E5M2.F32.PACK_AB_MERGE_C R31, RZ, R214, RZ ;  /* 0x000000d6ff1f723e */ /* 0x002fe200048060ff */
[----:B------:R-:W-:Y:S01]  /*c970*/  FMUL R208, R208, UR25 ;  /* 0x00000019d0d07c20 */ /* 0x000fe20008400000 */
[----:B------:R-:W-:Y:S01]  /*c980*/  F2FP.SATFINITE.E5M2.F32.PACK_AB_MERGE_C R33, RZ, R212, RZ ;  /* 0x000000d4ff21723e */ /* 0x000fe200048060ff */
[----:B------:R0:W-:Y:S01]  /*c990*/  @!P3 STG.E.U8 desc[UR18][R24.64+0x18], R29 ;  /* 0x0000181d1800b986 */ /* 0x0001e2000c101112 */
[----:B------:R-:W-:-:S03]  /*c9a0*/  ISETP.LT.OR P3, PT, R34, 0x22, !P1 ;  /* 0x000000222200780c */ /* 0x000fc60004f61670 */
[----:B------:R-:W-:Y:S01]  /*c9b0*/  @!P4 STG.E.U8 desc[UR18][R24.64+0x19], R215 ;  /* 0x000019d71800c986 */ /* 0x000fe2000c101112 */
[----:B------:R-:W-:-:S03]  /*c9c0*/  ISETP.LT.OR P4, PT, R34, 0x22, !P0 ;  /* 0x000000222200780c */ /* 0x000fc60004781670 */
[----:B------:R1:W-:Y:S01]  /*c9d0*/  @!P5 STG.E.U8 desc[UR18][R26.64+0x18], R31 ;  /* 0x0000181f1a00d986 */ /* 0x0003e2000c101112 */
[----:B------:R-:W-:-:S03]  /*c9e0*/  ISETP.LT.OR P5, PT, R34, 0x29, !P1 ;  /* 0x000000292200780c */ /* 0x000fc60004fa1670 */
[----:B------:R-:W-:Y:S01]  /*c9f0*/  @!P6 STG.E.U8 desc[UR18][R26.64+0x19], R213 ;  /* 0x000019d51a00e986 */ /* 0x000fe2000c101112 */
[----:B------:R-:W-:-:S03]  /*ca00*/  ISETP.LT.OR P6, PT, R34, 0x2a, !P1 ;  /* 0x0000002a2200780c */ /* 0x000fc60004fc1670 */
[----:B------:R-:W-:Y:S01]  /*ca10*/  @!P2 STG.E.U8 desc[UR18][R24.64+0x20], R33 ;  /* 0x000020211800a986 */ /* 0x000fe2000c101112 */
[----:B------:R-:W-:Y:S01]  /*ca20*/  ISETP.LT.OR P2, PT, R34, 0x21, !P0 ;  /* 0x000000212200780c */ /* 0x000fe20004741670 */
        /* <DEDUP_REMOVED lines=252> */
[----:B------:R-:W-:Y:S01]  /*d9f0*/  @!P2 STG.E.U8 desc[UR18][R26.64+0x98], R29 ;  /* 0x0000981d1a00a986 */ /* 0x000fe2000c101112 */
[----:B------:R-:W-:-:S03]  /*da00*/  ISETP.LT.OR P2, PT, R34, 0xa9, !P0 ;  /* 0x000000a92200780c */ /* 0x000fc60004741670 */
[----:B------:R0:W-:Y:S01]  /*da10*/  @!P4 STG.E.U8 desc[UR18][R26.64+0x99], R21 ;  /* 0x000099151a00c986 */ /* 0x0001e2000c101112 */
[----:B------:R-:W-:-:S03]  /*da20*/  ISETP.LT.OR P4, PT, R34, 0xa2, !P0 ;  /* 0x000000a22200780c */ /* 0x000fc60004781670 */
[----:B------:R-:W-:Y:S01]  /*da30*/  @!P5 STG.E.U8 desc[UR18][R24.64+0xa0], R31 ;  /* 0x0000a01f1800d986 */ /* 0x000fe2000c101112 */
[----:B------:R-:W-:-:S03]  /*da40*/  ISETP.LT.OR P5, PT, R34, 0xa9, !P1 ;  /* 0x000000a92200780c */ /* 0x000fc60004fa1670 */
[----:B------:R1:W-:Y:S01]  /*da50*/  @!P6 STG.E.U8 desc[UR18][R24.64+0xa1], R19 ;  /* 0x0000a1131800e986 */ /* 0x0003e2000c101112 */
        /* <DEDUP_REMOVED lines=8> */
[----:B------:R-:W-:Y:S01]  /*dae0*/  F2FP.SATFINITE.E5M2.F32.PACK_AB_MERGE_C R23, RZ, R14, RZ ;  /* 0x0000000eff17723e */ /* 0x000fe200048060ff */
[----:B------:R-:W-:Y:S01]  /*daf0*/  FMUL R9, R9, UR25 ;  /* 0x0000001909097c20 */ /* 0x000fe20008400000 */
[----:B------:R-:W-:Y:S01]  /*db00*/  FMUL R10, R10, UR25 ;  /* 0x000000190a0a7c20 */ /* 0x000fe20008400000 */
[----:B-1----:R-:W-:Y:S01]  /*db10*/  F2FP.SATFINITE.E5M2.F32.PACK_AB_MERGE_C R19, RZ, R16, RZ ;  /* 0x00000010ff13723e */ /* 0x002fe200048060ff */
[----:B------:R-:W-:Y:S01]  /*db20*/  @!P3 STG.E.U8 desc[UR18][R26.64+0xa0], R21 ;  /* 0x0000a0151a00b986 */ /* 0x000fe2000c101112 */
[----:B------:R-:W-:-:S03]  /*db30*/  ISETP.LT.OR P3, PT, R34, 0xaa, !P0 ;  /* 0x000000aa2200780c */ /* 0x000fc60004761670 */
[----:B------:R-:W-:Y:S01]  /*db40*/  @!P4 STG.E.U8 desc[UR18][R26.64+0xa1], R17 ;  /* 0x0000a1111a00c986 */ /* 0x000fe2000c101112 */
[----:B------:R-:W-:-:S03]  /*db50*/  ISETP.LT.OR P4, PT, R34, 0xb2, !P1 ;  /* 0x000000b22200780c */ /* 0x000fc60004f81670 */
[----:B------:R-:W-:Y:S04]  /*db60*/  @!P5 STG.E.U8 desc[UR18][R24.64+0xa8], R19 ;  /* 0x0000a8131800d986 */ /* 0x000fe8000c101112 */
[----:B------:R0:W-:Y:S01]  /*db70*/  @!P6 STG.E.U8 desc[UR18][R24.64+0xa9], R15 ;  /* 0x0000a90f1800e986 */ /* 0x0001e2000c101112 */
[----:B------:R-:W-:-:S03]  /*db80*/  ISETP.LT.OR P6, PT, R34, 0xb2, !P0 ;  /* 0x000000b22200780c */ /* 0x000fc600047c1670 */
[----:B------:R-:W-:Y:S01]  /*db90*/  @!P2 STG.E.U8 desc[UR18][R26.64+0xa8], R23 ;  /* 0x0000a8171a00a986 */ /* 0x000fe2000c101112 */
[C---:B------:R-:W-:Y:S02]  /*dba0*/  ISETP.LT.OR P2, PT, R34.reuse, 0xb1, !P1 ;  /* 0x000000b12200780c */ /* 0x040fe40004f41670 */
[----:B------:R-:W-:Y:S01]  /*dbb0*/  ISETP.LT.OR P5, PT, R34, 0xb1, !P0 ;  /* 0x000000b12200780c */ /* 0x000fe200047a1670 */
[----:B------:R-:W-:Y:S01]  /*dbc0*/  FMUL R8, R8, UR25 ;  /* 0x0000001908087c20 */ /* 0x000fe20008400000 */
[----:B------:R-:W-:Y:S01]  /*dbd0*/  F2FP.SATFINITE.E5M2.F32.PACK_AB_MERGE_C R13, RZ, R13, RZ ;  /* 0x0000000dff0d723e */ /* 0x000fe200048060ff */
[----:B------:R-:W-:Y:S01]  /*dbe0*/  FMUL R7, R7, UR25 ;  /* 0x0000001907077c20 */ /* 0x000fe20008400000 */
[----:B------:R-:W-:Y:S01]  /*dbf0*/  F2FP.SATFINITE.E5M2.F32.PACK_AB_MERGE_C R11, RZ, R11, RZ ;  /* 0x0000000bff0b723e */ /* 0x000fe200048060ff */
[----:B-----5:R-:W-:Y:S01]  /*dc00*/  FMUL R5, R5, UR25 ;  /* 0x0000001905057c20 */ /* 0x020fe20008400000 */
[----:B0-----:R-:W-:Y:S01]  /*dc10*/  F2FP.SATFINITE.E5M2.F32.PACK_AB_MERGE_C R15, RZ, R12, RZ ;  /* 0x0000000cff0f723e */ /* 0x001fe200048060ff */
[----:B------:R-:W4:Y:S01]  /*dc20*/  LDL.LU R222, [R1+0x18] ;  /* 0x0000180001de7983 */ /* 0x000f220000300800 */
[----:B------:R-:W-:-:S03]  /*dc30*/  F2FP.SATFINITE.E5M2.F32.PACK_AB_MERGE_C R9, RZ, R9, RZ ;  /* 0x00000009ff09723e */ /* 0x000fc600048060ff */
[----:B------:R-:W-:Y:S01]  /*dc40*/  @!P3 STG.E.U8 desc[UR18][R26.64+0xa9], R13 ;  /* 0x0000a90d1a00b986 */ /* 0x000fe2000c101112 */
[----:B------:R-:W-:Y:S02]  /*dc50*/  F2FP.SATFINITE.E5M2.F32.PACK_AB_MERGE_C R17, RZ, R10, RZ ;  /* 0x0000000aff11723e */ /* 0x000fe400048060ff */
[C---:B------:R-:W-:Y:S01]  /*dc60*/  ISETP.LT.OR P3, PT, R34.reuse, 0xb9, !P1 ;  /* 0x000000b92200780c */ /* 0x040fe20004f61670 */
[----:B------:R-:W-:Y:S04]  /*dc70*/  @!P2 STG.E.U8 desc[UR18][R24.64+0xb0], R15 ;  /* 0x0000b00f1800a986 */ /* 0x000fe8000c101112 */
[----:B------:R0:W-:Y:S01]  /*dc80*/  @!P4 STG.E.U8 desc[UR18][R24.64+0xb1], R11 ;  /* 0x0000b10b1800c986 */ /* 0x0001e2000c101112 */
[----:B------:R-:W-:-:S03]  /*dc90*/  ISETP.LT.OR P4, PT, R34, 0xba, !P1 ;  /* 0x000000ba2200780c */ /* 0x000fc60004f81670 */
[----:B------:R1:W-:Y:S01]  /*dca0*/  @!P6 STG.E.U8 desc[UR18][R26.64+0xb1], R9 ;  /* 0x0000b1091a00e986 */ /* 0x0003e2000c101112 */
[----:B------:R-:W-:-:S03]  /*dcb0*/  ISETP.LT.OR P6, PT, R34, 0xba, !P0 ;  /* 0x000000ba2200780c */ /* 0x000fc600047c1670 */
[----:B------:R-:W-:Y:S01]  /*dcc0*/  @!P5 STG.E.U8 desc[UR18][R26.64+0xb0], R17 ;  /* 0x0000b0111a00d986 */ /* 0x000fe2000c101112 */
[----:B------:R-:W-:Y:S01]  /*dcd0*/  ISETP.LT.OR P5, PT, R34, 0xb9, !P0 ;  /* 0x000000b92200780c */ /* 0x000fe200047a1670 */
[----:B------:R-:W-:Y:S01]  /*dce0*/  FMUL R6, R6, UR25 ;  /* 0x0000001906067c20 */ /* 0x000fe20008400000 */
[----:B------:R-:W-:Y:S01]  /*dcf0*/  F2FP.SATFINITE.E5M2.F32.PACK_AB_MERGE_C R7, RZ, R7, RZ ;  /* 0x00000007ff07723e */ /* 0x000fe200048060ff */
[----:B------:R-:W4:Y:S01]  /*dd00*/  LDL.LU R223, [R1+0x14] ;  /* 0x0000140001df7983 */ /* 0x000f220000300800 */
[----:B0-----:R-:W-:Y:S01]  /*dd10*/  F2FP.SATFINITE.E5M2.F32.PACK_AB_MERGE_C R11, RZ, R8, RZ ;  /* 0x00000008ff0b723e */ /* 0x001fe200048060ff */
[----:B------:R-:W-:Y:S01]  /*dd20*/  FMUL R4, R4, UR25 ;  /* 0x0000001904047c20 */ /* 0x000fe20008400000 */
[----:B------:R-:W-:Y:S01]  /*dd30*/  F2FP.SATFINITE.E5M2.F32.PACK_AB_MERGE_C R5, RZ, R5, RZ ;  /* 0x00000005ff05723e */ /* 0x000fe200048060ff */
[----:B------:R-:W4:Y:S01]  /*dd40*/  LDL.LU R220, [R1+0x10] ;  /* 0x0000100001dc7983 */ /* 0x000f220000300800 */
[----:B------:R-:W-:Y:S01]  /*dd50*/  FMUL R3, R3, UR25 ;  /* 0x0000001903037c20 */ /* 0x000fe20008400000 */
[----:B-1----:R-:W-:-:S02]  /*dd60*/  F2FP.SATFINITE.E5M2.F32.PACK_AB_MERGE_C R9, RZ, R6, RZ ;  /* 0x00000006ff09723e */ /* 0x002fc400048060ff */
[----:B------:R-:W-:Y:S01]  /*dd70*/  @!P3 STG.E.U8 desc[UR18][R24.64+0xb8], R11 ;  /* 0x0000b80b1800b986 */ /* 0x000fe2000c101112 */
[----:B------:R-:W-:Y:S01]  /*dd80*/  F2FP.SATFINITE.E5M2.F32.PACK_AB_MERGE_C R13, RZ, R4, RZ ;  /* 0x00000004ff0d723e */ /* 0x000fe200048060ff */
[----:B------:R-:W-:Y:S02]  /*dd90*/  FMUL R0, R0, UR25 ;  /* 0x0000001900007c20 */ /* 0x000fe40008400000 */
[----:B------:R-:W-:Y:S01]  /*dda0*/  @!P4 STG.E.U8 desc[UR18][R24.64+0xb9], R7 ;  /* 0x0000b9071800c986 */ /* 0x000fe2000c101112 */
[----:B---3--:R-:W-:Y:S01]  /*ddb0*/  FMUL R4, R225, UR25 ;  /* 0x00000019e1047c20 */ /* 0x008fe20008400000 */
[----:B------:R-:W-:Y:S02]  /*ddc0*/  FMUL R2, R2, UR25 ;  /* 0x0000001902027c20 */ /* 0x000fe40008400000 */
[----:B------:R0:W-:Y:S04]  /*ddd0*/  @!P6 STG.E.U8 desc[UR18][R26.64+0xb9], R5 ;  /* 0x0000b9051a00e986 */ /* 0x0001e8000c101112 */
[----:B------:R-:W3:Y:S04]  /*dde0*/  LDL.LU R225, [R1+0x1c] ;  /* 0x00001c0001e17983 */ /* 0x000ee80000300800 */
[----:B------:R1:W-:Y:S01]  /*ddf0*/  @!P5 STG.E.U8 desc[UR18][R26.64+0xb8], R9 ;  /* 0x0000b8091a00d986 */ /* 0x0003e2000c101112 */
[----:B0-----:R-:W-:Y:S01]  /*de00*/  F2FP.SATFINITE.E5M2.F32.PACK_AB_MERGE_C R5, RZ, R3, RZ ;  /* 0x00000003ff05723e */ /* 0x001fe200048060ff */
[----:B--2---:R-:W-:-:S02]  /*de10*/  FMUL R3, R224, UR25 ;  /* 0x00000019e0037c20 */ /* 0x004fc40008400000 */
[----:B------:R-:W2:Y:S01]  /*de20*/  LDL.LU R224, [R1+0x20] ;  /* 0x0000200001e07983 */ /* 0x000ea20000300800 */
[----:B------:R-:W-:Y:S01]  /*de30*/  F2FP.SATFINITE.E5M2.F32.PACK_AB_MERGE_C R7, RZ, R2, RZ ;  /* 0x00000002ff07723e */ /* 0x000fe200048060ff */
[----:B------:R-:W-:Y:S02]  /*de40*/  FMUL R2, R227, UR25 ;  /* 0x00000019e3027c20 */ /* 0x000fe40008400000 */
[----:B------:R-:W2:Y:S01]  /*de50*/  LDL.LU R218, [R1+0x24] ;  /* 0x0000240001da7983 */ /* 0x000ea20000300800 */
[----:B-1----:R-:W-:Y:S01]  /*de60*/  F2FP.SATFINITE.E5M2.F32.PACK_AB_MERGE_C R9, RZ, R0, RZ ;  /* 0x00000000ff09723e */ /* 0x002fe200048060ff */
[----:B----4-:R-:W-:Y:S02]  /*de70*/  FMUL R0, R226, UR25 ;  /* 0x00000019e2007c20 */ /* 0x010fe40008400000 */
[----:B------:R-:W4:Y:S04]  /*de80*/  LDL.LU R226, [R1+0x28] ;  /* 0x0000280001e27983 */ /* 0x000f280000300800 */
[----:B------:R-:W4:Y:S01]  /*de90*/  LDL.LU R227, [R1+0x2c] ;  /* 0x00002c0001e37983 */ /* 0x000f220000300800 */
[----:B------:R-:W-:-:S02]  /*dea0*/  ISETP.LT.OR P2, PT, R34, 0xc1, !P1 ;  /* 0x000000c12200780c */ /* 0x000fc40004f41670 */
[C---:B------:R-:W-:Y:S02]  /*deb0*/  ISETP.LT.OR P3, PT, R34.reuse, 0xc2, !P1 ;  /* 0x000000c22200780c */ /* 0x040fe40004f61670 */
[C---:B------:R-:W-:Y:S02]  /*dec0*/  ISETP.LT.OR P4, PT, R34.reuse, 0xc2, !P0 ;  /* 0x000000c22200780c */ /* 0x040fe40004781670 */
[----:B------:R-:W-:-:S07]  /*ded0*/  ISETP.LT.OR P6, PT, R34, 0xca, !P1 ;  /* 0x000000ca2200780c */ /* 0x000fce0004fc1670 */
[----:B------:R0:W-:Y:S01]  /*dee0*/  @!P2 STG.E.U8 desc[UR18][R24.64+0xc0], R13 ;  /* 0x0000c00d1800a986 */ /* 0x0001e2000c101112 */
[C---:B------:R-:W-:Y:S02]  /*def0*/  ISETP.LT.OR P2, PT, R34.reuse, 0xc1, !P0 ;  /* 0x000000c12200780c */ /* 0x040fe40004741670 */
[C---:B------:R-:W-:Y:S01]  /*df00*/  ISETP.LT.OR P5, PT, R34.reuse, 0xc9, !P1 ;  /* 0x000000c92200780c */ /* 0x040fe20004fa1670 */
[----:B------:R1:W-:Y:S01]  /*df10*/  @!P3 STG.E.U8 desc[UR18][R24.64+0xc1], R5 ;  /* 0x0000c1051800b986 */ /* 0x0003e2000c101112 */
[----:B------:R-:W-:-:S03]  /*df20*/  ISETP.LT.OR P3, PT, R34, 0xc9, !P0 ;  /* 0x000000c92200780c */ /* 0x000fc60004761670 */
[----:B------:R-:W-:Y:S01]  /*df30*/  @!P4 STG.E.U8 desc[UR18][R26.64+0xc1], R9 ;  /* 0x0000c1091a00c986 */ /* 0x000fe2000c101112 */
[----:B------:R-:W-:Y:S02]  /*df40*/  ISETP.LT.OR P4, PT, R34, 0xca, !P0 ;  /* 0x000000ca2200780c */ /* 0x000fe40004781670 */
[----:B0-----:R-:W-:Y:S02]  /*df50*/  F2FP.SATFINITE.E5M2.F32.PACK_AB_MERGE_C R13, RZ, R3, RZ ;  /* 0x00000003ff0d723e */ /* 0x001fe400048060ff */
[----:B-1----:R-:W-:Y:S01]  /*df60*/  F2FP.SATFINITE.E5M2.F32.PACK_AB_MERGE_C R5, RZ, R0, RZ ;  /* 0x00000000ff05723e */ /* 0x002fe200048060ff */
[----:B------:R0:W-:Y:S01]  /*df70*/  @!P2 STG.E.U8 desc[UR18][R26.64+0xc0], R7 ;  /* 0x0000c0071a00a986 */ /* 0x0001e2000c101112 */
[----:B------:R-:W-:-:S03]  /*df80*/  F2FP.SATFINITE.E5M2.F32.PACK_AB_MERGE_C R11, RZ, R4, RZ ;  /* 0x00000004ff0b723e */ /* 0x000fc600048060ff */
[----:B------:R1:W-:Y:S04]  /*df90*/  @!P6 STG.E.U8 desc[UR18][R24.64+0xc9], R13 ;  /* 0x0000c90d1800e986 */ /* 0x0003e8000c101112 */
[----:B------:R-:W-:Y:S01]  /*dfa0*/  @!P5 STG.E.U8 desc[UR18][R24.64+0xc8], R11 ;  /* 0x0000c80b1800d986 */ /* 0x000fe2000c101112 */
[----:B0-----:R-:W-:-:S03]  /*dfb0*/  F2FP.SATFINITE.E5M2.F32.PACK_AB_MERGE_C R7, RZ, R2, RZ ;  /* 0x00000002ff07723e */ /* 0x001fc600048060ff */
[----:B------:R0:W-:Y:S04]  /*dfc0*/  @!P3 STG.E.U8 desc[UR18][R26.64+0xc8], R5 ;  /* 0x0000c8051a00b986 */ /* 0x0001e8000c101112 */
[----:B------:R2:W-:Y:S01]  /*dfd0*/  @!P4 STG.E.U8 desc[UR18][R26.64+0xc9], R7 ;  /* 0x0000c9071a00c986 */ /* 0x0005e2000c101112 */
[----:B------:R-:W-:-:S05]  /*dfe0*/  FMUL R0, R222, UR25 ;  /* 0x00000019de007c20 */ /* 0x000fca0008400000 */
[----:B-1----:R-:W-:Y:S01]  /*dff0*/  F2FP.SATFINITE.E5M2.F32.PACK_AB_MERGE_C R13, RZ, R0, RZ ;  /* 0x00000000ff0d723e */ /* 0x002fe200048060ff */
[----:B------:R-:W-:Y:S01]  /*e000*/  FMUL R4, R223, UR25 ;  /* 0x00000019df047c20 */ /* 0x000fe20008400000 */
[----:B------:R-:W-:Y:S02]  /*e010*/  FMUL R3, R220, UR25 ;  /* 0x00000019dc037c20 */ /* 0x000fe40008400000 */
[----:B------:R-:W4:Y:S04]  /*e020*/  LDL.LU R220, [R1+0x30] ;  /* 0x0000300001dc7983 */ /* 0x000f280000300800 */
[----:B------:R-:W4:Y:S04]  /*e030*/  LDL.LU R223, [R1+0x34] ;  /* 0x0000340001df7983 */ /* 0x000f280000300800 */
[----:B------:R-:W4:Y:S01]  /*e040*/  LDL.LU R222, [R1+0x38] ;  /* 0x0000380001de7983 */ /* 0x000f220000300800 */
[----:B---3--:R-:W-:-:S03]  /*e050*/  FMUL R0, R225, UR25 ;  /* 0x00000019e1007c20 */ /* 0x008fc60008400000 */
[----:B------:R-:W3:Y:S02]  /*e060*/  LDL.LU R225, [R1+0x3c] ;  /* 0x00003c0001e17983 */ /* 0x000ee40000300800 */
[----:B0-----:R-:W-:Y:S01]  /*e070*/  F2FP.SATFINITE.E5M2.F32.PACK_AB_MERGE_C R5, RZ, R0, RZ ;  /* 0x00000000ff05723e */ /* 0x001fe200048060ff */
[----:B--2---:R-:W-:Y:S02]  /*e080*/  FMUL R2, R224, UR25 ;  /* 0x00000019e0027c20 */ /* 0x004fe40008400000 */
[----:B------:R-:W2:Y:S03]  /*e090*/  LDL.LU R224, [R1+0x40] ;  /* 0x0000400001e07983 */ /* 0x000ea60000300800 */
[----:B------:R-:W-:Y:S01]  /*e0a0*/  F2FP.SATFINITE.E5M2.F32.PACK_AB_MERGE_C R7, RZ, R2, RZ ;  /* 0x00000002ff07723e */ /* 0x000fe200048060ff */
[----:B----4-:R-:W-:Y:S02]  /*e0b0*/  FMUL R0, R226, UR25 ;  /* 0x00000019e2007c20 */ /* 0x010fe40008400000 */
[----:B------:R-:W4:Y:S01]  /*e0c0*/  LDL.LU R226, [R1+0x44] ;  /* 0x0000440001e27983 */ /* 0x000f220000300800 */
[----:B------:R-:W-:-:S03]  /*e0d0*/  FMUL R2, R227, UR25 ;  /* 0x00000019e3027c20 */ /* 0x000fc60008400000 */
[----:B------:R-:W4:Y:S01]  /*e0e0*/  LDL.LU R227, [R1+0x48] ;  /* 0x0000480001e37983 */ /* 0x000f220000300800 */
[C---:B------:R-:W-:Y:S02]  /*e0f0*/  ISETP.LT.OR P5, PT, R34.reuse, 0xd1, !P1 ;  /* 0x000000d12200780c */ /* 0x040fe40004fa1670 */
[C---:B------:R-:W-:Y:S01]  /*e100*/  ISETP.LT.OR P6, PT, R34.reuse, 0xd2, !P1 ;  /* 0x000000d22200780c */ /* 0x040fe20004fc1670 */
[----:B------:R-:W4:Y:S01]  /*e110*/  LDL.LU R221, [R1+0x4c] ;  /* 0x00004c0001dd7983 */ /* 0x000f220000300800 */
[C---:B------:R-:W-:Y:S02]  /*e120*/  ISETP.LT.OR P2, PT, R34.reuse, 0xd1, !P0 ;  /* 0x000000d12200780c */ /* 0x040fe40004741670 */
[----:B------:R-:W-:Y:S02]  /*e130*/  F2FP.SATFINITE.E5M2.F32.PACK_AB_MERGE_C R9, RZ, R3, RZ ;  /* 0x00000003ff09723e */ /* 0x000fe400048060ff */
[----:B------:R-:W-:Y:S02]  /*e140*/  F2FP.SATFINITE.E5M2.F32.PACK_AB_MERGE_C R11, RZ, R4, RZ ;  /* 0x00000004ff0b723e */ /* 0x000fe400048060ff */
[----:B------:R-:W-:-:S03]  /*e150*/  ISETP.LT.OR P3, PT, R34, 0xd2, !P0 ;  /* 0x000000d22200780c */ /* 0x000fc60004761670 */
[----:B------:R-:W-:Y:S01]  /*e160*/  @!P5 STG.E.U8 desc[UR18][R24.64+0xd0], R9 ;  /* 0x0000d0091800d986 */ /* 0x000fe2000c101112 */
[----:B------:R-:W-:-:S03]  /*e170*/  ISETP.LT.OR P4, PT, R34, 0xd9, !P0 ;  /* 0x000000d92200780c */ /* 0x000fc60004781670 */
[----:B------:R0:W-:Y:S01]  /*e180*/  @!P6 STG.E.U8 desc[UR18][R24.64+0xd1], R11 ;  /* 0x0000d10b1800e986 */ /* 0x0001e2000c101112 */
[----:B------:R-:W-:-:S03]  /*e190*/  ISETP.LT.OR P6, PT, R34, 0xda, !P1 ;  /* 0x000000da2200780c */ /* 0x000fc60004fc1670 */
[----:B------:R1:W-:Y:S01]  /*e1a0*/  @!P2 STG.E.U8 desc[UR18][R26.64+0xd0], R13 ;  /* 0x0000d00d1a00a986 */ /* 0x0003e2000c101112 */
[----:B------:R-:W-:Y:S01]  /*e1b0*/  ISETP.LT.OR P2, PT, R34, 0xd9, !P1 ;  /* 0x000000d92200780c */ /* 0x000fe20004f41670 */
[----:B------:R-:W-:Y:S02]  /*e1c0*/  FMUL R3, R218, UR25 ;  /* 0x00000019da037c20 */ /* 0x000fe40008400000 */
[----:B------:R-:W4:Y:S01]  /*e1d0*/  LDL.LU R218, [R1+0x50] ;  /* 0x0000500001da7983 */ /* 0x000f220000300800 */
[----:B0-----:R-:W-:-:S03]  /*e1e0*/  F2FP.SATFINITE.E5M2.F32.PACK_AB_MERGE_C R11, RZ, R0, RZ ;  /* 0x00000000ff0b723e */ /* 0x001fc600048060ff */
[----:B------:R0:W-:Y:S01]  /*e1f0*/  @!P3 STG.E.U8 desc[UR18][R26.64+0xd1], R5 ;  /* 0x0000d1051a00b986 */ /* 0x0001e2000c101112 */
[----:B------:R-:W-:Y:S02]  /*e200*/  F2FP.SATFINITE.E5M2.F32.PACK_AB_MERGE_C R9, RZ, R3, RZ ;  /* 0x00000003ff09723e */ /* 0x000fe400048060ff */
[----:B-1----:R-:W-:-:S03]  /*e210*/  F2FP.SATFINITE.E5M2.F32.PACK_AB_MERGE_C R13, RZ, R2, RZ ;  /* 0x00000002ff0d723e */ /* 0x002fc600048060ff */
[----:B------:R1:W-:Y:S04]  /*e220*/  @!P2 STG.E.U8 desc[UR18][R24.64+0xd8], R7 ;  /* 0x0000d8071800a986 */ /* 0x0003e8000c101112 */
[----:B------:R-:W-:Y:S04]  /*e230*/  @!P6 STG.E.U8 desc[UR18][R24.64+0xd9], R9 ;  /* 0x0000d9091800e986 */ /* 0x000fe8000c101112 */
[----:B------:R1:W-:Y:S01]  /*e240*/  @!P4 STG.E.U8 desc[UR18][R26.64+0xd8], R11 ;  /* 0x0000d80b1a00c986 */ /* 0x0003e2000c101112 */
[----:B------:R-:W-:-:S03]  /*e250*/  FMUL R0, R220, UR25 ;  /* 0x00000019dc007c20 */ /* 0x000fc60008400000 */
[----:B------:R-:W4:Y:S01]  /*e260*/  LDL.LU R220, [R1+0x54] ;  /* 0x0000540001dc7983 */ /* 0x000f220000300800 */
[----:B------:R-:W-:Y:S01]  /*e270*/  FMUL R2, R223, UR25 ;  /* 0x00000019df027c20 */ /* 0x000fe20008400000 */
[----:B0-----:R-:W-:Y:S02]  /*e280*/  F2FP.SATFINITE.E5M2.F32.PACK_AB_MERGE_C R5, RZ, R0, RZ ;  /* 0x00000000ff05723e */ /* 0x001fe400048060ff */
[----:B------:R-:W4:Y:S01]  /*e290*/  LDL.LU R223, [R1+0x58] ;  /* 0x0000580001df7983 */ /* 0x000f220000300800 */
[----:B------:R-:W-:-:S03]  /*e2a0*/  FMUL R3, R222, UR25 ;  /* 0x00000019de037c20 */ /* 0x000fc60008400000 */
[----:B------:R-:W4:Y:S01]  /*e2b0*/  LDL.LU R222, [R1+0x5c] ;  /* 0x00005c0001de7983 */ /* 0x000f220000300800 */
[----:B---3--:R-:W-:Y:S01]  /*e2c0*/  FMUL R0, R225, UR25 ;  /* 0x00000019e1007c20 */ /* 0x008fe20008400000 */
[----:B-1----:R-:W-:Y:S02]  /*e2d0*/  F2FP.SATFINITE.E5M2.F32.PACK_AB_MERGE_C R7, RZ, R2, RZ ;  /* 0x00000002ff07723e */ /* 0x002fe400048060ff */
[----:B------:R-:W3:Y:S02]  /*e2e0*/  LDL.LU R225, [R1+0x60] ;  /* 0x0000600001e17983 */ /* 0x000ee40000300800 */
[----:B------:R-:W-:Y:S01]  /*e2f0*/  F2FP.SATFINITE.E5M2.F32.PACK_AB_MERGE_C R11, RZ, R0, RZ ;  /* 0x00000000ff0b723e */ /* 0x000fe200048060ff */
[----:B--2---:R-:W-:Y:S02]  /*e300*/  FMUL R4, R224, UR25 ;  /* 0x00000019e0047c20 */ /* 0x004fe40008400000 */
[----:B------:R-:W2:Y:S01]  /*e310*/  LDL.LU R224, [R1+0x64] ;  /* 0x0000640001e07983 */ /* 0x000ea20000300800 */
[----:B----4-:R-:W-:-:S03]  /*e320*/  FMUL R0, R226, UR25 ;  /* 0x00000019e2007c20 */ /* 0x010fc60008400000 */
[----:B------:R-:W4:Y:S01]  /*e330*/  LDL.LU R226, [R1+0x68] ;  /* 0x0000680001e27983 */ /* 0x000f220000300800 */
[----:B------:R-:W-:-:S03]  /*e340*/  FMUL R2, R227, UR25 ;  /* 0x00000019e3027c20 */ /* 0x000fc60008400000 */
[----:B------:R-:W4:Y:S01]  /*e350*/  LDL.LU R227, [R1+0x6c] ;  /* 0x00006c0001e37983 */ /* 0x000f220000300800 */
[C---:B------:R-:W-:Y:S02]  /*e360*/  ISETP.LT.OR P5, PT, R34.reuse, 0xda, !P0 ;  /* 0x000000da2200780c */ /* 0x040fe400047a1670 */
[C---:B------:R-:W-:Y:S02]  /*e370*/  ISETP.LT.OR P2, PT, R34.reuse, 0xe1, !P1 ;  /* 0x000000e12200780c */ /* 0x040fe40004f41670 */
[C---:B------:R-:W-:Y:S02]  /*e380*/  ISETP.LT.OR P3, PT, R34.reuse, 0xe2, !P1 ;  /* 0x000000e22200780c */ /* 0x040fe40004f61670 */
[C---:B------:R-:W-:Y:S02]  /*e390*/  ISETP.LT.OR P4, PT, R34.reuse, 0xe1, !P0 ;  /* 0x000000e12200780c */ /* 0x040fe40004781670 */
[----:B------:R-:W-:-:S05]  /*e3a0*/  ISETP.LT.OR P6, PT, R34, 0xe9, !P1 ;  /* 0x000000e92200780c */ /* 0x000fca0004fc1670 */
[----:B------:R0:W-:Y:S01]  /*e3b0*/  @!P5 STG.E.U8 desc[UR18][R26.64+0xd9], R13 ;  /* 0x0000d90d1a00d986 */ /* 0x0001e2000c101112 */
[C---:B------:R-:W-:Y:S02]  /*e3c0*/  ISETP.LT.OR P5, PT, R34.reuse, 0xe2, !P0 ;  /* 0x000000e22200780c */ /* 0x040fe400047a1670 */
[----:B------:R-:W-:Y:S01]  /*e3d0*/  F2FP.SATFINITE.E5M2.F32.PACK_AB_MERGE_C R9, RZ, R3, RZ ;  /* 0x00000003ff09723e */ /* 0x000fe200048060ff */
[----:B------:R1:W-:Y:S01]  /*e3e0*/  @!P2 STG.E.U8 desc[UR18][R24.64+0xe0], R5 ;  /* 0x0000e0051800a986 */ /* 0x0003e2000c101112 */
[----:B------:R-:W-:-:S03]  /*e3f0*/  ISETP.LT.OR P2, PT, R34, 0xea, !P1 ;  /* 0x000000ea2200780c */ /* 0x000fc60004f41670 */
[----:B------:R1:W-:Y:S01]  /*e400*/  @!P3 STG.E.U8 desc[UR18][R24.64+0xe1], R7 ;  /* 0x0000e1071800b986 */ /* 0x0003e2000c101112 */
[----:B0-----:R-:W-:-:S03]  /*e410*/  F2FP.SATFINITE.E5M2.F32.PACK_AB_MERGE_C R13, RZ, R4, RZ ;  /* 0x00000004ff0d723e */ /* 0x001fc600048060ff */
[----:B------:R0:W-:Y:S01]  /*e420*/  @!P4 STG.E.U8 desc[UR18][R26.64+0xe0], R9 ;  /* 0x0000e0091a00c986 */ /* 0x0001e2000c101112 */
[C---:B------:R-:W-:Y:S02]  /*e430*/  ISETP.LT.OR P3, PT, R34.reuse, 0xe9, !P0 ;  /* 0x000000e92200780c */ /* 0x040fe40004761670 */
[----:B------:R-:W-:Y:S01]  /*e440*/  ISETP.LT.OR P4, PT, R34, 0xea, !P0 ;  /* 0x000000ea2200780c */ /* 0x000fe20004781670 */
[----:B------:R0:W-:Y:S01]  /*e450*/  @!P5 STG.E.U8 desc[UR18][R26.64+0xe1], R11 ;  /* 0x0000e10b1a00d986 */ /* 0x0001e2000c101112 */
[----:B-1----:R-:W-:-:S03]  /*e460*/  F2FP.SATFINITE.E5M2.F32.PACK_AB_MERGE_C R5, RZ, R0, RZ ;  /* 0x00000000ff05723e */ /* 0x002fc600048060ff */
[----:B------:R1:W-:Y:S01]  /*e470*/  @!P6 STG.E.U8 desc[UR18][R24.64+0xe8], R13 ;  /* 0x0000e80d1800e986 */ /* 0x0003e2000c101112 */
[----:B------:R-:W-:Y:S01]  /*e480*/  ISETP.LT.OR P6, PT, R34, 0xf1, !P1 ;  /* 0x000000f12200780c */ /* 0x000fe20004fc1670 */
[----:B------:R-:W-:Y:S01]  /*e490*/  FMUL R0, R221, UR25 ;  /* 0x00000019dd007c20 */ /* 0x000fe20008400000 */
[----:B------:R-:W-:Y:S01]  /*e4a0*/  FMUL R3, R218, UR25 ;  /* 0x00000019da037c20 */ /* 0x000fe20008400000 */
[----:B------:R-:W-:-:S03]  /*e4b0*/  F2FP.SATFINITE.E5M2.F32.PACK_AB_MERGE_C R7, RZ, R2, RZ ;  /* 0x00000002ff07723e */ /* 0x000fc600048060ff */
[----:B0-----:R-:W-:Y:S02]  /*e4c0*/  F2FP.SATFINITE.E5M2.F32.PACK_AB_MERGE_C R9, RZ, R0, RZ ;  /* 0x00000000ff09723e */ /* 0x001fe400048060ff */
[----:B------:R-:W-:Y:S01]  /*e4d0*/  F2FP.SATFINITE.E5M2.F32.PACK_AB_MERGE_C R3, RZ, R3, RZ ;  /* 0x00000003ff03723e */ /* 0x000fe200048060ff */
[----:B------:R-:W-:Y:S01]  /*e4e0*/  @!P2 STG.E.U8 desc[UR18][R24.64+0xe9], R5 ;  /* 0x0000e9051800a986 */ /* 0x000fe2000c101112 */
[C---:B------:R-:W-:Y:S02]  /*e4f0*/  ISETP.LT.OR P2, PT, R34.reuse, 0xf2, !P1 ;  /* 0x000000f22200780c */ /* 0x040fe40004f41670 */
[C---:B------:R-:W-:Y:S01]  /*e500*/  ISETP.LT.OR P5, PT, R34.reuse, 0xf1, !P0 ;  /* 0x000000f12200780c */ /* 0x040fe200047a1670 */
[----:B------:R0:W-:Y:S01]  /*e510*/  @!P3 STG.E.U8 desc[UR18][R26.64+0xe8], R7 ;  /* 0x0000e8071a00b986 */ /* 0x0001e2000c101112 */
[----:B------:R-:W-:-:S03]  /*e520*/  ISETP.LT.OR P3, PT, R34, 0xf9, !P1 ;  /* 0x000000f92200780c */ /* 0x000fc60004f61670 */
[----:B------:R0:W-:Y:S01]  /*e530*/  @!P4 STG.E.U8 desc[UR18][R26.64+0xe9], R9 ;  /* 0x0000e9091a00c986 */ /* 0x0001e2000c101112 */
[C---:B------:R-:W-:Y:S02]  /*e540*/  ISETP.LT.OR P4, PT, R34.reuse, 0xf2, !P0 ;  /* 0x000000f22200780c */ /* 0x040fe40004781670 */
[C---:B------:R-:W-:Y:S01]  /*e550*/  ISETP.LT.OR P1, PT, R34.reuse, 0xfa, !P1 ;  /* 0x000000fa2200780c */ /* 0x040fe20004f21670 */
[----:B------:R2:W-:Y:S01]  /*e560*/  @!P6 STG.E.U8 desc[UR18][R24.64+0xf0], R3 ;  /* 0x0000f0031800e986 */ /* 0x0005e2000c101112 */
[C---:B------:R-:W-:Y:S02]  /*e570*/  ISETP.LT.OR P6, PT, R34.reuse, 0xf9, !P0 ;  /* 0x000000f92200780c */ /* 0x040fe400047c1670 */
[----:B------:R-:W-:Y:S01]  /*e580*/  ISETP.LT.OR P0, PT, R34, 0xfa, !P0 ;  /* 0x000000fa2200780c */ /* 0x000fe20004701670 */
[----:B------:R-:W-:Y:S01]  /*e590*/  FMUL R4, R220, UR25 ;  /* 0x00000019dc047c20 */ /* 0x000fe20008400000 */
[----:B------:R-:W-:-:S04]  /*e5a0*/  FMUL R0, R223, UR25 ;  /* 0x00000019df007c20 */ /* 0x000fc80008400000 */
[----:B------:R-:W-:Y:S02]  /*e5b0*/  F2FP.SATFINITE.E5M2.F32.PACK_AB_MERGE_C R11, RZ, R4, RZ ;  /* 0x00000004ff0b723e */ /* 0x000fe400048060ff */
[----:B-1----:R-:W-:Y:S01]  /*e5c0*/  F2FP.SATFINITE.E5M2.F32.PACK_AB_MERGE_C R13, RZ, R0, RZ ;  /* 0x00000000ff0d723e */ /* 0x002fe200048060ff */
[----:B------:R-:W-:Y:S01]  /*e5d0*/  FMUL R0, R222, UR25 ;  /* 0x00000019de007c20 */ /* 0x000fe20008400000 */
[----:B---3--:R-:W-:-:S04]  /*e5e0*/  FMUL R2, R225, UR25 ;  /* 0x00000019e1027c20 */ /* 0x008fc80008400000 */
[----:B0-----:R-:W-:Y:S01]  /*e5f0*/  F2FP.SATFINITE.E5M2.F32.PACK_AB_MERGE_C R7, RZ, R0, RZ ;  /* 0x00000000ff07723e */ /* 0x001fe200048060ff */
[----:B------:R0:W-:Y:S01]  /*e600*/  @!P2 STG.E.U8 desc[UR18][R24.64+0xf1], R11 ;  /* 0x0000f10b1800a986 */ /* 0x0001e2000c101112 */
[----:B------:R-:W-:Y:S01]  /*e610*/  F2FP.SATFINITE.E5M2.F32.PACK_AB_MERGE_C R9, RZ, R2, RZ ;  /* 0x00000002ff09723e */ /* 0x000fe200048060ff */
[----:B--2---:R-:W-:Y:S01]  /*e620*/  FMUL R3, R224, UR25 ;  /* 0x00000019e0037c20 */ /* 0x004fe20008400000 */
[----:B----4-:R-:W-:Y:S01]  /*e630*/  FMUL R4, R226, UR25 ;  /* 0x00000019e2047c20 */ /* 0x010fe20008400000 */
[----:B------:R-:W-:-:S03]  /*e640*/  FMUL R5, R227, UR25 ;  /* 0x00000019e3057c20 */ /* 0x000fc60008400000 */
[----:B------:R-:W-:Y:S02]  /*e650*/  F2FP.SATFINITE.E5M2.F32.PACK_AB_MERGE_C R3, RZ, R3, RZ ;  /* 0x00000003ff03723e */ /* 0x000fe400048060ff */
[----:B------:R-:W-:Y:S02]  /*e660*/  F2FP.SATFINITE.E5M2.F32.PACK_AB_MERGE_C R15, RZ, R4, RZ ;  /* 0x00000004ff0f723e */ /* 0x000fe400048060ff */
[----:B------:R-:W-:Y:S01]  /*e670*/  F2FP.SATFINITE.E5M2.F32.PACK_AB_MERGE_C R5, RZ, R5, RZ ;  /* 0x00000005ff05723e */ /* 0x000fe200048060ff */
[----:B------:R0:W-:Y:S04]  /*e680*/  @!P5 STG.E.U8 desc[UR18][R26.64+0xf0], R13 ;  /* 0x0000f00d1a00d986 */ /* 0x0001e8000c101112 */
[----:B------:R0:W-:Y:S04]  /*e690*/  @!P4 STG.E.U8 desc[UR18][R26.64+0xf1], R7 ;  /* 0x0000f1071a00c986 */ /* 0x0001e8000c101112 */
[----:B------:R0:W-:Y:S04]  /*e6a0*/  @!P3 STG.E.U8 desc[UR18][R24.64+0xf8], R9 ;  /* 0x0000f8091800b986 */ /* 0x0001e8000c101112 */
[----:B------:R0:W-:Y:S04]  /*e6b0*/  @!P1 STG.E.U8 desc[UR18][R24.64+0xf9], R3 ;  /* 0x0000f90318009986 */ /* 0x0001e8000c101112 */
[----:B------:R0:W-:Y:S04]  /*e6c0*/  @!P6 STG.E.U8 desc[UR18][R26.64+0xf8], R15 ;  /* 0x0000f80f1a00e986 */ /* 0x0001e8000c101112 */
[----:B------:R0:W-:Y:S02]  /*e6d0*/  @!P0 STG.E.U8 desc[UR18][R26.64+0xf9], R5 ;  /* 0x0000f9051a008986 */ /* 0x0001e4000c101112 */
.L_x_292:
[----:B------:R-:W-:Y:S05]  /*e6e0*/  BSYNC B0 ;  /* 0x0000000000007941 */ /* 0x000fea0003800000 */
.L_x_34:
[----:B0-----:R-:W2:Y:S01]  /*e6f0*/  LDL.LU R5, [R1+0x78] ;  /* 0x0000780001057983 */ /* 0x001ea20000300800 */
[----:B------:R-:W-:Y:S01]  /*e700*/  IMAD.U32 R2, RZ, RZ, UR16 ;  /* 0x00000010ff027e24 */ /* 0x000fe2000f8e00ff */
[----:B------:R-:W-:Y:S02]  /*e710*/  ULDC.64 UR4, c[0x0][0x650] ;  /* 0x0001940000047ab9 */ /* 0x000fe40000000a00 */
[----:B------:R-:W3:Y:S01]  /*e720*/  LDL.LU R4, [R1+0x74] ;  /* 0x0000740001047983 */ /* 0x000ee20000300800 */
[----:B------:R-:W-:Y:S02]  /*e730*/  IMAD.U32 R3, RZ, RZ, UR17 ;  /* 0x00000011ff037e24 */ /* 0x000fe4000f8e00ff */
[----:B------:R-:W-:Y:S02]  /*e740*/  IMAD.U32 R3, RZ, RZ, UR7 ;  /* 0x00000007ff037e24 */ /* 0x000fe4000f8e00ff */
[----:B------:R-:W-:Y:S02]  /*e750*/  IMAD.MOV.U32 R6, RZ, RZ, -0x1 ;  /* 0xffffffffff067424 */ /* 0x000fe400078e00ff */
[----:B-----5:R-:W-:-:S04]  /*e760*/  IMAD.U32 R0, RZ, RZ, UR22 ;  /* 0x00000016ff007e24 */ /* 0x020fc8000f8e00ff */
[----:B------:R0:W-:Y:S02]  /*e770*/  SYNCS.ARRIVE.TRANS64.A1T0 RZ, [R0+UR28], RZ ;  /* 0x000000ff00ff79a7 */ /* 0x0001e4000810001c */
[----:B0-----:R-:W-:Y:S02]  /*e780*/  PRMT R0, RZ, 0x7610, R0 ;  /* 0x00007610ff007816 */ /* 0x001fe40000000000 */
[----:B--2---:R-:W-:-:S04]  /*e790*/  LEA R5, P0, R2, R5, 0x1 ;  /* 0x0000000502057211 */ /* 0x004fc800078008ff */
[----:B---3--:R-:W-:Y:S01]  /*e7a0*/  LEA.HI.X R4, R2, R4, R3, 0x1, P0 ;  /* 0x0000000402047211 */ /* 0x008fe200000f0c03 */
[----:B------:R-:W-:Y:S01]  /*e7b0*/  IMAD.MOV.U32 R2, RZ, RZ, -0x1 ;  /* 0xffffffffff027424 */ /* 0x000fe200078e00ff */
[----:B------:R0:W-:Y:S01]  /*e7c0*/  STL [R1+0x78], R5 ;  /* 0x0000780501007387 */ /* 0x0001e20000100800 */
[----:B------:R-:W-:Y:S01]  /*e7d0*/  IMAD.MOV.U32 R3, RZ, RZ, -0x1 ;  /* 0xffffffffff037424 */ /* 0x000fe200078e00ff */
[----:B------:R-:W-:Y:S02]  /*e7e0*/  ISETP.GE.U32.AND P0, PT, R5, UR4, PT ;  /* 0x0000000405007c0c */ /* 0x000fe4000bf06070 */
[----:B------:R0:W-:Y:S02]  /*e7f0*/  STL [R1+0x74], R4 ;  /* 0x0000740401007387 */ /* 0x0001e40000100800 */
[----:B------:R-:W-:Y:S02]  /*e800*/  ISETP.GE.U32.AND.EX P0, PT, R4, UR5, PT, P0 ;  /* 0x0000000504007c0c */ /* 0x000fe4000bf06100 */
[----:B------:R0:W-:Y:S04]  /*e810*/  STL [R1+0x7c], R6 ;  /* 0x00007c0601007387 */ /* 0x0001e80000100800 */
[----:B------:R0:W-:Y:S04]  /*e820*/  STL [R1+0x70], R2 ;  /* 0x0000700201007387 */ /* 0x0001e80000100800 */
[----:B------:R0:W-:Y:S03]  /*e830*/  STL [R1+0x80], R3 ;  /* 0x0000800301007387 */ /* 0x0001e60000100800 */
[----:B------:R-:W-:Y:S05]  /*e840*/  @P0 BRA `(.L_x_293) ;  /* 0x0000000400940947 */ /* 0x000fea0003800000 */
[----:B------:R-:W2:Y:S01]  /*e850*/  S2UR UR8, SR_CTAID.X ;  /* 0x00000000000879c3 */ /* 0x000ea20000002500 */
[----:B------:R-:W-:Y:S01]  /*e860*/  ULDC.64 UR4, c[0x0][0x628] ;  /* 0x00018a0000047ab9 */ /* 0x000fe20000000a00 */
[----:B------:R-:W-:Y:S01]  /*e870*/  ULDC UR6, c[0x0][0x150] ;  /* 0x0000540000067ab9 */ /* 0x000fe20000000800 */
[----:B------:R-:W-:Y:S01]  /*e880*/  ISETP.NE.U32.AND P0, PT, RZ, UR4, PT ;  /* 0x00000004ff007c0c */ /* 0x000fe2000bf05070 */
[----:B------:R-:W-:Y:S01]  /*e890*/  ULDC UR31, c[0x0][0x630] ;  /* 0x00018c00001f7ab9 */ /* 0x000fe20000000800 */
[C---:B------:R-:W-:Y:S01]  /*e8a0*/  R2UR UR36, R5.reuse ;  /* 0x00000000052472ca */ /* 0x040fe200000e0000 */
[----:B------:R-:W-:Y:S01]  /*e8b0*/  ULDC UR38, c[0x0][0x154] ;  /* 0x0000550000267ab9 */ /* 0x000fe20000000800 */
[----:B------:R-:W-:Y:S01]  /*e8c0*/  ISETP.NE.AND.EX P0, PT, RZ, UR5, PT, P0 ;  /* 0x00000005ff007c0c */ /* 0x000fe2000bf05300 */
[----:B------:R-:W3:Y:S01]  /*e8d0*/  S2UR UR41, SR_CTAID.Y ;  /* 0x00000000002979c3 */ /* 0x000ee20000002600 */
[----:B------:R-:W-:Y:S02]  /*e8e0*/  R2UR UR37, R4 ;  /* 0x00000000042572ca */ /* 0x000fe400000e0000 */
[----:B------:R-:W-:-:S02]  /*e8f0*/  R2UR UR34, R5 ;  /* 0x00000000052272ca */ /* 0x000fc400000e0000 */
[----:B------:R-:W-:Y:S02]  /*e900*/  R2UR UR35, R4 ;  /* 0x00000000042372ca */ /* 0x000fe400000e0000 */
[----:B--2---:R-:W-:-:S05]  /*e910*/  I2FP.F32.U32 R0, UR8 ;  /* 0x0000000800007c45 */ /* 0x004fca0008201000 */
[----:B------:R-:W-:-:S04]  /*e920*/  FMUL R0, R0, UR6 ;  /* 0x0000000600007c20 */ /* 0x000fc80008400000 */
[----:B0-----:R0:W2:Y:S01]  /*e930*/  F2I.U32.TRUNC.NTZ R2, R0 ;  /* 0x0000000000027305 */ /* 0x0010a2000020f000 */
[----:B---3--:R-:W-:Y:S05]  /*e940*/  @!P0 BRA `(.L_x_294) ;  /* 0x0000000000308947 */ /* 0x008fea0003800000 */
[----:B------:R-:W-:Y:S01]  /*e950*/  R2UR UR9, R5 ;  /* 0x00000000050972ca */ /* 0x000fe200000e0000 */
[----:B------:R-:W-:Y:S01]  /*e960*/  ULDC UR6, c[0x0][0x634] ;  /* 0x00018d0000067ab9 */ /* 0x000fe20000000800 */
[----:B------:R-:W-:-:S11]  /*e970*/  R2UR UR10, R4 ;  /* 0x00000000040a72ca */ /* 0x000fd600000e0000 */
[----:B------:R-:W-:-:S04]  /*e980*/  UIADD3 UR6, UP0, UR9, UR6, URZ ;  /* 0x0000000609067290 */ /* 0x000fc8000ff1e03f */
[----:B------:R-:W-:Y:S02]  /*e990*/  UIADD3.X UR9, URZ, UR10, URZ, UP0, !UPT ;  /* 0x0000000a3f097290 */ /* 0x000fe400087fe43f */
[----:B------:R-:W-:Y:S02]  /*e9a0*/  UIMAD.WIDE.U32 UR32, UR6, UR4, URZ ;  /* 0x00000004062072a5 */ /* 0x000fe4000f8e003f */
[----:B------:R-:W-:-:S04]  /*e9b0*/  UIMAD.WIDE.U32 UR10, UR9, UR4, URZ ;  /* 0x00000004090a72a5 */ /* 0x000fc8000f8e003f */
[----:B------:R-:W-:-:S04]  /*e9c0*/  UIMAD.WIDE.U32 UR10, UP0, UR6, UR5, UR10 ;  /* 0x00000005060a72a5 */ /* 0x000fc8000f80000a */
[----:B------:R-:W-:Y:S02]  /*e9d0*/  UIADD3.X UR35, URZ, URZ, URZ, UP0, !UPT ;  /* 0x0000003f3f237290 */ /* 0x000fe400087fe43f */
[----:B------:R-:W-:Y:S01]  /*e9e0*/  UIADD3 URZ, UP0, UR33, UR10, URZ ;  /* 0x0000000a213f7290 */ /* 0x000fe2000ff1e03f */
[----:B------:R-:W-:-:S03]  /*e9f0*/  UMOV UR34, UR11 ;  /* 0x0000000b00227c82 */ /* 0x000fc60008000000 */
[----:B------:R-:W-:-:S12]  /*ea00*/  UIMAD.WIDE.U32.X UR34, UR9, UR5, UR34, UP0 ;  /* 0x00000005092272a5 */ /* 0x000fd800080e0422 */
.L_x_294:
[----:B0-----:R-:W-:Y:S01]  /*ea10*/  I2FP.F32.U32 R0, UR41 ;  /* 0x0000002900007c45 */ /* 0x001fe20008201000 */
[----:B------:R-:W-:Y:S01]  /*ea20*/  USHF.R.U64 UR6, UR34, UR31, UR35 ;  /* 0x0000001f22067299 */ /* 0x000fe20008001223 */
[----:B--2---:R-:W-:Y:S01]  /*ea30*/  R2UR UR33, R2 ;  /* 0x00000000022172ca */ /* 0x004fe200000e0000 */
[----:B------:R-:W-:Y:S02]  /*ea40*/  USHF.R.U32.HI UR4, URZ, UR31, UR35 ;  /* 0x0000001f3f047299 */ /* 0x000fe40008011623 */
[----:B------:R-:W-:Y:S01]  /*ea50*/  FMUL R0, R0, UR38 ;  /* 0x0000002600007c20 */ /* 0x000fe20008400000 */
[----:B------:R-:W-:Y:S01]  /*ea60*/  UIADD3 UR31, UP0, URZ, -UR6, URZ ;  /* 0x800000063f1f7290 */ /* 0x000fe2000ff1e03f */
[----:B------:R-:W-:Y:S01]  /*ea70*/  UMOV UR10, UR36 ;  /* 0x00000024000a7c82 */ /* 0x000fe20008000000 */
[----:B------:R-:W-:Y:S02]  /*ea80*/  UMOV UR11, UR37 ;  /* 0x00000025000b7c82 */ /* 0x000fe40008000000 */
[----:B------:R-:W-:Y:S01]  /*ea90*/  UIADD3.X UR9, URZ, ~UR4, URZ, UP0, !UPT ;  /* 0x800000043f097290 */ /* 0x000fe200087fe43f */
[----:B------:R-:W0:Y:S01]  /*eaa0*/  F2I.U32.TRUNC.NTZ R0, R0 ;  /* 0x0000000000007305 */ /* 0x000e22000020f000 */
[----:B------:R-:W-:Y:S01]  /*eab0*/  ULDC UR44, c[0x0][0x658] ;  /* 0x00019600002c7ab9 */ /* 0x000fe20000000800 */
[----:B------:R-:W-:Y:S01]  /*eac0*/  ULDC.64 UR4, c[0x0][0x620] ;  /* 0x0001880000047ab9 */ /* 0x000fe20000000a00 */
[----:B------:R-:W-:Y:S01]  /*ead0*/  UMOV UR35, 0xffffffff ;  /* 0xffffffff00237882 */ /* 0x000fe20000000000 */
[----:B------:R-:W-:-:S02]  /*eae0*/  UIMAD UR9, UR9, UR4, URZ ;  /* 0x00000004090972a4 */ /* 0x000fc4000f8e023f */
[----:B------:R-:W-:Y:S02]  /*eaf0*/  UIMAD.WIDE.U32 UR10, UR31, UR4, UR10 ;  /* 0x000000041f0a72a5 */ /* 0x000fe4000f8e000a */
[----:B------:R-:W-:Y:S01]  /*eb00*/  UIMAD UR9, UR31, UR5, UR9 ;  /* 0x000000051f0972a4 */ /* 0x000fe2000f8e0209 */
[----:B------:R-:W-:Y:S02]  /*eb10*/  ULDC UR32, c[0x0][0x618] ;  /* 0x0001860000207ab9 */ /* 0x000fe40000000800 */
[----:B------:R-:W-:Y:S01]  /*eb20*/  ULDC.64 UR4, c[0x0][0x640] ;  /* 0x0001900000047ab9 */ /* 0x000fe20000000a00 */
[----:B------:R-:W-:Y:S01]  /*eb30*/  UIADD3 UR9, UR11, UR9, URZ ;  /* 0x000000090b097290 */ /* 0x000fe2000fffe03f */
[----:B------:R-:W-:Y:S01]  /*eb40*/  ISETP.NE.U32.AND P0, PT, RZ, UR4, PT ;  /* 0x00000004ff007c0c */ /* 0x000fe2000bf05070 */
[----:B------:R-:W-:Y:S01]  /*eb50*/  USHF.L.U32 UR37, UR35, UR44, URZ ;  /* 0x0000002c23257299 */ /* 0x000fe2000800063f */
[----:B0-----:R-:W-:Y:S01]  /*eb60*/  R2UR UR39, R0 ;  /* 0x00000000002772ca */ /* 0x001fe200000e0000 */
[----:B------:R-:W-:Y:S01]  /*eb70*/  USHF.R.U64 UR35, UR10, UR32, UR9 ;  /* 0x000000200a237299 */ /* 0x000fe20008001209 */
[----:B------:R-:W-:Y:S01]  /*eb80*/  ISETP.NE.AND.EX P0, PT, RZ, UR5, PT, P0 ;  /* 0x00000005ff007c0c */ /* 0x000fe2000bf05300 */
[----:B------:R-:W-:Y:S01]  /*eb90*/  USHF.R.U32.HI UR9, URZ, UR32, UR9 ;  /* 0x000000203f097299 */ /* 0x000fe20008011609 */
[----:B------:R-:W-:Y:S01]  /*eba0*/  ULDC UR42, c[0x0][0x608] ;  /* 0x00018200002a7ab9 */ /* 0x000fe20000000800 */
[----:B------:R-:W-:-:S02]  /*ebb0*/  UIADD3 UR10, -UR33, URZ, URZ ;  /* 0x0000003f210a7290 */ /* 0x000fc4000fffe13f */
[----:B------:R-:W-:Y:S02]  /*ebc0*/  USHF.R.U64 UR38, UR35, UR42, UR9 ;  /* 0x0000002a23267299 */ /* 0x000fe40008001209 */
[----:B------:R-:W-:Y:S01]  /*ebd0*/  USHF.R.U32.HI UR9, URZ, UR42, UR9 ;  /* 0x0000002a3f097299 */ /* 0x000fe20008011609 */
[----:B------:R-:W-:-:S03]  /*ebe0*/  UMOV UR36, 0x1 ;  /* 0x0000000100247882 */ /* 0x000fc60000000000 */
[----:B------:R-:W-:Y:S02]  /*ebf0*/  UIADD3 UR43, -UR39, URZ, URZ ;  /* 0x0000003f272b7290 */ /* 0x000fe4000fffe13f */
[----:B------:R-:W-:Y:S01]  /*ec00*/  USHF.R.U64 UR39, UR38, UR44, UR9 ;  /* 0x0000002c26277299 */ /* 0x000fe20008001209 */
[----:B------:R-:W-:Y:S01]  /*ec10*/  ULDC UR40, c[0x0][0x144] ;  /* 0x0000510000287ab9 */ /* 0x000fe20000000800 */
[----:B------:R-:W-:Y:S01]  /*ec20*/  ULDC UR31, c[0x0][0x600] ;  /* 0x00018000001f7ab9 */ /* 0x000fe20000000800 */
[----:B------:R-:W-:Y:S02]  /*ec30*/  USHF.L.U32 UR36, UR36, UR44, URZ ;  /* 0x0000002c24247299 */ /* 0x000fe4000800063f */
[----:B------:R-:W-:Y:S02]  /*ec40*/  USHF.R.U32.HI UR33, URZ, UR44, UR9 ;  /* 0x0000002c3f217299 */ /* 0x000fe40008011609 */
[----:B------:R-:W-:Y:S02]  /*ec50*/  UIADD3 UR34, UR31, -0x1, URZ ;  /* 0xffffffff1f227890 */ /* 0x000fe4000fffe03f */
[----:B------:R-:W-:-:S02]  /*ec60*/  ULOP3.LUT UR37, URZ, UR37, URZ, 0x33, !UPT ;  /* 0x000000253f257292 */ /* 0x000fc4000f8e333f */
[----:B------:R-:W-:Y:S01]  /*ec70*/  UIMAD UR40, UR40, UR10, UR8 ;  /* 0x0000000a282872a4 */ /* 0x000fe2000f8e0208 */
[----:B------:R-:W-:Y:S01]  /*ec80*/  ULDC UR46, c[0x0][0x148] ;  /* 0x00005200002e7ab9 */ /* 0x000fe20000000800 */
[----:B------:R-:W-:Y:S01]  /*ec90*/  ULDC UR44, c[0x0][0x648] ;  /* 0x00019200002c7ab9 */ /* 0x000fe20000000800 */
[----:B------:R-:W-:Y:S01]  /*eca0*/  ULDC UR45, c[0x0][0x638] ;  /* 0x00018e00002d7ab9 */ /* 0x000fe20000000800 */
[----:B------:R-:W-:Y:S01]  /*ecb0*/  UMOV UR32, UR39 ;  /* 0x0000002700207c82 */ /* 0x000fe20008000000 */
[----:B------:R-:W-:Y:S07]  /*ecc0*/  @!P0 BRA `(.L_x_295) ;  /* 0x0000000000288947 */ /* 0x000fee0003800000 */
        /* <DEDUP_REMOVED lines=10> */
.L_x_295:
[----:B------:R-:W-:Y:S01]  /*ed70*/  USHF.R.U64 UR4, UR32, UR44, UR33 ;  /* 0x0000002c20047299 */ /* 0x000fe20008001221 */
[----:B------:R-:W-:Y:S01]  /*ed80*/  IMAD.U32 R4, RZ, RZ, UR6 ;  /* 0x00000006ff047e24 */ /* 0x000fe2000f8e00ff */
[----:B------:R-:W-:Y:S01]  /*ed90*/  ULOP3.LUT UR37, UR38, UR37, URZ, 0xc0, !UPT ;  /* 0x0000002526257292 */ /* 0x000fe2000f8ec03f */
[----:B------:R-:W-:Y:S01]  /*eda0*/  IMAD.MOV.U32 R0, RZ, RZ, 0x1 ;  /* 0x00000001ff007424 */ /* 0x000fe200078e00ff */
[----:B------:R-:W-:Y:S02]  /*edb0*/  UIADD3 UR5, -UR4, URZ, URZ ;  /* 0x0000003f04057290 */ /* 0x000fe4000fffe13f */
[----:B------:R-:W-:Y:S01]  /*edc0*/  @UP2 UIMAD UR40, UR46, UR43, UR41 ;  /* 0x0000002b2e2822a4 */ /* 0x000fe2000f8e0229 */
        /* <DEDUP_REMOVED lines=13> */
.L_x_293:
[----:B------:R-:W-:Y:S01]  /*eea0*/  UIADD3 UR15, UR27, UR15, URZ ;  /* 0x0000000f1b0f7290 */ /* 0x000fe2000fffe03f */
[----:B------:R-:W-:Y:S01]  /*eeb0*/  LOP3.LUT P0, RZ, R0, 0xff, RZ, 0xc0, !PT ;  /* 0x000000ff00ff7812 */ /* 0x000fe2000780c0ff */
[----:B------:R-:W-:Y:S02]  /*eec0*/  ULOP3.LUT UR29, UR29, 0x1, URZ, 0x3c, !UPT ;  /* 0x000000011d1d7892 */ /* 0x000fe4000f8e3c3f */
[----:B------:R-:W-:Y:S02]  /*eed0*/  USHF.R.U32.HI UR4, URZ, 0x2, UR15 ;  /* 0x000000023f047899 */ /* 0x000fe4000801160f */
[----:B------:R-:W-:Y:S02]  /*eee0*/  UISETP.GT.U32.AND UP0, UPT, UR15, 0x3, UPT ;  /* 0x000000030f00788c */ /* 0x000fe4000bf04070 */
[----:B------:R-:W-:Y:S02]  /*eef0*/  ULOP3.LUT UR4, UR4, 0x1, URZ, 0xc0, !UPT ;  /* 0x0000000104047892 */ /* 0x000fe4000f8ec03f */
[----:B------:R-:W-:-:S02]  /*ef00*/  UISETP.LT.U32.AND UP0, UPT, UR27, 0x4, UP0 ;  /* 0x000000041b00788c */ /* 0x000fc40008701070 */
[----:B------:R-:W-:Y:S02]  /*ef10*/  UISETP.NE.U32.AND UP1, UPT, UR4, 0x1, UPT ;  /* 0x000000010400788c */ /* 0x000fe4000bf25070 */
[----:B------:R-:W-:Y:S02]  /*ef20*/  USEL UR5, URZ, 0x1, !UP0 ;  /* 0x000000013f057887 */ /* 0x000fe4000c000000 */
[----:B------:R-:W-:Y:S02]  /*ef30*/  UISETP.GT.U32.AND UP1, UPT, UR27, 0x3, !UP1 ;  /* 0x000000031b00788c */ /* 0x000fe4000cf24070 */
[----:B------:R-:W-:Y:S02]  /*ef40*/  ULOP3.LUT UR15, UR15, 0x3, URZ, 0xc0, !UPT ;  /* 0x000000030f0f7892 */ /* 0x000fe4000f8ec03f */
[----:B------:R-:W-:-:S04]  /*ef50*/  USEL UR4, URZ, 0x1, !UP1 ;  /* 0x000000013f047887 */ /* 0x000fc8000c800000 */
[----:B------:R-:W-:Y:S01]  /*ef60*/  ULOP3.LUT UR23, UR4, UR23, UR5, 0x96, !UPT ;  /* 0x0000001704177292 */ /* 0x000fe2000f8e9605 */
[----:B------:R-:W-:Y:S11]  /*ef70*/  @P0 BRA `(.L_x_296) ;  /* 0xffffff2400a00947 */ /* 0x000ff6000383ffff */
[----:B------:R-:W-:Y:S05]  /*ef80*/  EXIT ;  /* 0x000000000000794d */ /* 0x000fea0003800000 */
.L_x_12:
[----:B------:R-:W-:-:S08]  /*ef90*/  ISETP.NE.AND P0, PT, RZ, UR8, PT ;  /* 0x00000008ff007c0c */ /* 0x000fd0000bf05270 */
[----:B01----:R-:W0:-:S00]  /*efa0*/  USETMAXREG.DEALLOC.CTAPOOL 0x28 ;  /* 0x00000028000079c8 */ /* 0x003e0000080e0500 */
[----:B------:R-:W-:Y:S05]  /*efb0*/  @P0 EXIT ;  /* 0x000000000000094d */ /* 0x000fea0003800000 */
[----:B0-----:R-:W-:Y:S01]  /*efc0*/  LOP3.LUT P0, RZ, R3, 0xff, RZ, 0xc0, !PT ;  /* 0x000000ff03ff7812 */ /* 0x001fe2000780c0ff */
[----:B------:R-:W-:Y:S02]  /*efd0*/  IMAD.MOV.U32 R8, RZ, RZ, 0x1 ;  /* 0x00000001ff087424 */ /* 0x000fe400078e00ff */
[----:B------:R-:W-:-:S10]  /*efe0*/  IMAD.MOV.U32 R9, RZ, RZ, RZ ;  /* 0x000000ffff097224 */ /* 0x000fd400078e00ff */
[----:B------:R-:W-:Y:S05]  /*eff0*/  @!P0 BRA `(.L_x_297) ;  /* 0x0000000c00508947 */ /* 0x000fea0003800000 */
[----:B------:R-:W-:Y:S01]  /*f000*/  LOP3.LUT P0, RZ, R2, 0x1f, RZ, 0xc0, !PT ;  /* 0x0000001f02ff7812 */ /* 0x000fe2000780c0ff */
[----:B------:R-:W-:Y:S01]  /*f010*/  ULDC UR5, c[0x0][0x658] ;  /* 0x0001960000057ab9 */ /* 0x000fe20000000800 */
[----:B------:R-:W-:Y:S01]  /*f020*/  UMOV UR6, 0xffffffff ;  /* 0xffffffff00067882 */ /* 0x000fe20000000000 */
[----:B------:R-:W-:Y:S01]  /*f030*/  BSSY B0, `(.L_x_297) ;  /* 0x00000d0000007945 */ /* 0x000fe20003800000 */
[----:B------:R-:W-:Y:S01]  /*f040*/  USHF.L.U32 UR6, UR6, UR5, URZ ;  /* 0x0000000506067299 */ /* 0x000fe2000800063f */
[C---:B------:R-:W-:Y:S01]  /*f050*/  ISETP.NE.AND P3, PT, R0.reuse, RZ, PT ;  /* 0x000000ff0000720c */ /* 0x040fe20003f65270 */
[----:B------:R-:W-:Y:S01]  /*f060*/  IMAD.MOV.U32 R8, RZ, RZ, 0x1 ;  /* 0x00000001ff087424 */ /* 0x000fe200078e00ff */
[----:B------:R-:W-:Y:S01]  /*f070*/  ISETP.NE.OR P0, PT, R0, RZ, !P0 ;  /* 0x000000ff0000720c */ /* 0x000fe20004705670 */
[----:B------:R-:W-:Y:S01]  /*f080*/  IMAD.MOV.U32 R0, RZ, RZ, 0x1 ;  /* 0x00000001ff007424 */ /* 0x000fe200078e00ff */
[----:B------:R-:W-:Y:S01]  /*f090*/  ULDC UR4, c[0x0][0x600] ;  /* 0x0001800000047ab9 */ /* 0x000fe20000000800 */
[----:B------:R-:W-:Y:S01]  /*f0a0*/  IMAD.MOV.U32 R9, RZ, RZ, RZ ;  /* 0x000000ffff097224 */ /* 0x000fe200078e00ff */
[----:B------:R-:W-:Y:S01]  /*f0b0*/  UMOV UR8, 0x1 ;  /* 0x0000000100087882 */ /* 0x000fe20000000000 */
[----:B------:R-:W-:-:S02]  /*f0c0*/  UIADD3 UR27, UR14, 0x1, URZ ;  /* 0x000000010e1b7890 */ /* 0x000fc4000fffe03f */
[----:B------:R-:W-:Y:S02]  /*f0d0*/  ULOP3.LUT UR26, UR13, 0x2, URZ, 0xfc, !UPT ;  /* 0x000000020d1a7892 */ /* 0x000fe4000f8efc3f */
[----:B------:R-:W-:Y:S02]  /*f0e0*/  UIADD3 UR4, UR4, -0x1, URZ ;  /* 0xffffffff04047890 */ /* 0x000fe4000fffe03f */
[----:B------:R-:W-:Y:S02]  /*f0f0*/  USHF.L.U32 UR5, UR8, UR5, URZ ;  /* 0x0000000508057299 */ /* 0x000fe4000800063f */
[----:B------:R-:W-:Y:S01]  /*f100*/  ULOP3.LUT UR6, URZ, UR6, URZ, 0x33, !UPT ;  /* 0x000000063f067292 */ /* 0x000fe2000f8e333f */
[----:B------:R-:W-:-:S11]  /*f110*/  ULDC.64 UR24, c[0x0][0x198] ;  /* 0x0000660000187ab9 */ /* 0x000fd60000000a00 */
.L_x_309:
[----:B------:R-:W-:-:S03]  /*f120*/  UMOV UR8, 0xffffffff ;  /* 0xffffffff00087882 */ /* 0x000fc60000000000 */
[----:B01----:R-:W-:Y:S05]  /*f130*/  BRA.DIV UR8, `(.L_x_298) ;  /* 0x00000012082c7947 */ /* 0x003fea000b800000 */
[----:B------:R-:W-:-:S13]  /*f140*/  ELECT P1, URZ, PT ;  /* 0x00000000003f782f */ /* 0x000fda0003820000 */
.L_x_322:
[----:B------:R-:W0:Y:S01]  /*f150*/  LDC R2, c[0x0][0x28c] ;  /* 0x0000a300ff027b82 */ /* 0x000e220000000800 */
[----:B------:R-:W-:Y:S01]  /*f160*/  BSSY B1, `(.L_x_299) ;  /* 0x000003b000017945 */ /* 0x000fe20003800000 */
[----:B0-----:R-:W-:-:S13]  /*f170*/  ISETP.LT.OR P1, PT, R2, 0x1, !P1 ;  /* 0x000000010200780c */ /* 0x001fda0004f21670 */
[----:B------:R-:W-:Y:S05]  /*f180*/  @P1 BRA `(.L_x_300) ;  /* 0x0000000000e01947 */ /* 0x000fea0003800000 */
[----:B------:R-:W2:Y:S04]  /*f190*/  LDL.LU R4, [R1+0x80] ;  /* 0x0000800001047983 */ /* 0x000ea80000300800 */
[----:B------:R-:W3:Y:S01]  /*f1a0*/  LDL.LU R3, [R1+0x7c] ;  /* 0x00007c0001037983 */ /* 0x000ee20000300800 */
[----:B------:R-:W-:Y:S02]  /*f1b0*/  IMAD.MOV.U32 R12, RZ, RZ, RZ ;  /* 0x000000ffff0c7224 */ /* 0x000fe400078e00ff */
[----:B------:R-:W-:Y:S02]  /*f1c0*/  IMAD.U32 R13, RZ, RZ, UR27 ;  /* 0x0000001bff0d7e24 */ /* 0x000fe4000f8e00ff */
[----:B------:R-:W-:Y:S02]  /*f1d0*/  IMAD.MOV.U32 R2, RZ, RZ, R8 ;  /* 0x000000ffff027224 */ /* 0x000fe400078e0008 */
[----:B--2---:R-:W-:-:S02]  /*f1e0*/  IMAD.SHL.U32 R6, R4, 0x100, RZ ;  /* 0x0000010004067824 */ /* 0x004fc400078e00ff */
[----:B---3--:R-:W-:Y:S02]  /*f1f0*/  IMAD.SHL.U32 R7, R3, 0x40, RZ ;  /* 0x0000004003077824 */ /* 0x008fe400078e00ff */
[----:B------:R-:W-:-:S07]  /*f200*/  IMAD.MOV.U32 R3, RZ, RZ, R9 ;  /* 0x000000ffff037224 */ /* 0x000fce00078e0009 */
.L_x_304:
[----:B------:R-:W0:Y:S01]  /*f210*/  S2R R5, SR_CgaCtaId ;  /* 0x0000000000057919 */ /* 0x000e220000008800 */
[----:B------:R-:W-:-:S04]  /*f220*/  MOV R4, 0x400 ;  /* 0x0000040000047802 */ /* 0x000fc80000000f00 */
[----:B0-----:R-:W-:Y:S02]  /*f230*/  LEA R10, R5, R4, 0x18 ;  /* 0x00000004050a7211 */ /* 0x001fe400078ec0ff */
[----:B------:R-:W-:Y:S01]  /*f240*/  SHF.L.U32 R4, R2, 0x1f, RZ ;  /* 0x0000001f02047819 */ /* 0x000fe200000006ff */
[----:B------:R-:W0:Y:S02]  /*f250*/  @!P3 LDC R5, c[0x0][0x500] ;  /* 0x00014000ff05bb82 */ /* 0x000e240000000800 */
[----:B------:R-:W-:-:S04]  /*f260*/  IMAD R11, R3, 0x8, R10 ;  /* 0x00000008030b7824 */ /* 0x000fc800078e020a */
[----:B------:R-:W1:Y:S02]  /*f270*/  SYNCS.PHASECHK.TRANS64.TRYWAIT P1, [R11+URZ+0x20], R4 ;  /* 0x000020040b0075a7 */ /* 0x000e64000802017f */
[----:B-1----:R-:W-:Y:S05]  /*f280*/  @!P1 BRA `(.L_x_301) ;  /* 0x0000000c00f89947 */ /* 0x002fea0003800000 */
.L_x_323:
[----:B------:R-:W-:Y:S01]  /*f290*/  UPRMT UR8, UR26, 0x9910, URZ ;  /* 0x000099101a087896 */ /* 0x000fe2000800003f */
[----:B0-----:R0:W-:Y:S03]  /*f2a0*/  @!P3 SYNCS.ARRIVE.TRANS64 RZ, [R11+URZ], R5 ;  /* 0x000000050bffb9a7 */ /* 0x0011e6000800003f */
[----:B------:R-:W-:-:S06]  /*f2b0*/  UISETP.NE.AND UP0, UPT, UR8, 0x2, UPT ;  /* 0x000000020800788c */ /* 0x000fcc000bf05270 */
[----:B------:R-:W-:-:S13]  /*f2c0*/  PLOP3.LUT P1, PT, PT, PT, UP0, 0x80, 0x0 ;  /* 0x000000000000781c */ /* 0x000fda0003f2f008 */
[----:B0-----:R-:W-:Y:S05]  /*f2d0*/  @P1 BRA `(.L_x_302) ;  /* 0x0000000000041947 */ /* 0x001fea0003800000 */
[----:B------:R-:W-:Y:S01]  /*f2e0*/  BPT.TRAP 0x1 ;  /* 0x000000040000795c */ /* 0x000fe20000300000 */
.L_x_302:
[----:B------:R-:W-:Y:S05]  /*f2f0*/  @P0 BRA `(.L_x_303) ;  /* 0x0000000000040947 */ /* 0x000fea0003800000 */
[----:B------:R-:W-:Y:S01]  /*f300*/  BPT.TRAP 0x1 ;  /* 0x000000040000795c */ /* 0x000fe20000300000 */
.L_x_303:
[----:B------:R-:W2:Y:S01]  /*f310*/  LDL R5, [R1+0x70] ;  /* 0x0000700001057983 */ /* 0x000ea20000100800 */
[--C-:B-1----:R-:W-:Y:S01]  /*f320*/  IMAD R4, R3, 0x2000, R10.reuse ;  /* 0x0000200003047824 */ /* 0x102fe200078e020a */
[----:B------:R-:W-:Y:S01]  /*f330*/  R2UR UR22, R7 ;  /* 0x00000000071672ca */ /* 0x000fe200000e0000 */
[----:B------:R-:W-:Y:S01]  /*f340*/  IMAD R10, R3, 0x8000, R10 ;  /* 0x00008000030a7824 */ /* 0x000fe200078e020a */
[----:B------:R-:W-:Y:S01]  /*f350*/  R2UR UR9, R11 ;  /* 0x000000000b0972ca */ /* 0x000fe200000e0000 */
[----:B------:R-:W-:Y:S01]  /*f360*/  VIADD R13, R13, 0xffffffff ;  /* 0xffffffff0d0d7836 */ /* 0x000fe20000000000 */
[----:B------:R-:W-:Y:S01]  /*f370*/  R2UR UR8, R4 ;  /* 0x00000000040872ca */ /* 0x000fe200000e0000 */
[----:B------:R-:W-:Y:S01]  /*f380*/  UIADD3 UR18, UP0, UR24, 0xf0, URZ ;  /* 0x000000f018127890 */ /* 0x000fe2000ff1e03f */
[----:B------:R-:W-:Y:S01]  /*f390*/  R2UR UR11, R10 ;  /* 0x000000000a0b72ca */ /* 0x000fe200000e0000 */
[----:B------:R-:W-:Y:S01]  /*f3a0*/  UIADD3 UR28, UP1, UR24, 0x1f0, URZ ;  /* 0x000001f0181c7890 */ /* 0x000fe2000ff3e03f */
[----:B------:R-:W-:Y:S01]  /*f3b0*/  R2UR UR10, R12 ;  /* 0x000000000c0a72ca */ /* 0x000fe200000e0000 */
[----:B------:R-:W-:Y:S01]  /*f3c0*/  UIADD3.X UR19, URZ, UR25, URZ, UP0, !UPT ;  /* 0x000000193f137290 */ /* 0x000fe200087fe43f */
[----:B------:R-:W-:Y:S01]  /*f3d0*/  R2UR UR23, R6 ;  /* 0x00000000061772ca */ /* 0x000fe200000e0000 */
[----:B------:R-:W-:Y:S01]  /*f3e0*/  VIADD R3, R3, 0x1 ;  /* 0x0000000103037836 */ /* 0x000fe20000000000 */
[----:B------:R-:W-:Y:S01]  /*f3f0*/  ISETP.GT.AND P2, PT, R13, 0x1, PT ;  /* 0x000000010d00780c */ /* 0x000fe20003f44270 */
[----:B------:R-:W-:Y:S01]  /*f400*/  UIADD3.X UR29, URZ, UR25, URZ, UP1, !UPT ;  /* 0x000000193f1d7290 */ /* 0x000fe20008ffe43f */
[----:B------:R-:W-:Y:S01]  /*f410*/  VIADD R12, R12, 0x80 ;  /* 0x000000800c0c7836 */ /* 0x000fe20000000000 */
[----:B------:R-:W-:Y:S01]  /*f420*/  UMOV UR20, 0x0 ;  /* 0x0000000000147882 */ /* 0x000fe20000000000 */
[----:B------:R-:W-:Y:S01]  /*f430*/  UMOV UR21, 0x10000000 ;  /* 0x1000000000157882 */ /* 0x000fe20000000000 */
[----:B------:R-:W-:Y:S01]  /*f440*/  UIADD3 UR8, UR8, 0x180, URZ ;  /* 0x0000018008087890 */ /* 0x000fe2000fffe03f */
[----:B------:R-:W-:Y:S01]  /*f450*/  ISETP.NE.AND P1, PT, R3, 0x4, PT ;  /* 0x000000040300780c */ /* 0x000fe20003f25270 */
[----:B------:R-:W-:-:S03]  /*f460*/  UIADD3 UR15, UR11, 0x8180, URZ ;  /* 0x000081800b0f7890 */ /* 0x000fc6000fffe03f */
[----:B------:R-:W-:Y:S01]  /*f470*/  UMOV UR11, UR22 ;  /* 0x00000016000b7c82 */ /* 0x000fe20008000000 */
[----:B------:R-:W-:Y:S02]  /*f480*/  SEL R3, R3, RZ, P1 ;  /* 0x000000ff03037207 */ /* 0x000fe40000800000 */
[----:B--2---:R-:W-:Y:S02]  /*f490*/  R2UR UR12, R5 ;  /* 0x00000000050c72ca */ /* 0x004fe400000e0000 */
[----:B------:R-:W-:-:S04]  /*f4a0*/  SEL R5, RZ, 0x1, P1 ;  /* 0x00000001ff057807 */ /* 0x000fc80000800000 */
[----:B------:R-:W-:-:S07]  /*f4b0*/  LOP3.LUT R2, R2, R5, RZ, 0x3c, !PT ;  /* 0x0000000502027212 */ /* 0x000fce00078e3cff */
[----:B------:R0:W-:Y:S02]  /*f4c0*/  UTMALDG.3D [UR8], [UR18], desc[UR20] ;  /* 0x00001408120075b4 */ /* 0x0001e40008011000 */
[----:B0-----:R-:W-:Y:S01]  /*f4d0*/  UMOV UR8, UR15 ;  /* 0x0000000f00087c82 */ /* 0x001fe20008000000 */
[----:B------:R-:W-:Y:S02]  /*f4e0*/  UMOV UR11, UR23 ;  /* 0x00000017000b7c82 */ /* 0x000fe40008000000 */
[----:B------:R0:W-:Y:S02]  /*f4f0*/  UTMALDG.3D [UR8], [UR28], desc[UR20] ;  /* 0x000014081c0075b4 */ /* 0x0001e40008011000 */
[----:B0-----:R-:W-:Y:S05]  /*f500*/  @P2 BRA `(.L_x_304) ;  /* 0xfffffffc00402947 */ /* 0x001fea000383ffff */
.L_x_300:
[----:B------:R-:W-:Y:S05]  /*f510*/  BSYNC B1 ;  /* 0x0000000000017941 */ /* 0x000fea0003800000 */
.L_x_299:
[----:B------:R-:W2:Y:S01]  /*f520*/  LDL.LU R15, [R1+0x74] ;  /* 0x00007400010f7983 */ /* 0x000ea20000300800 */
[----:B------:R-:W-:Y:S01]  /*f530*/  LOP3.LUT P4, RZ, R0, 0xff, RZ, 0xc0, !PT ;  /* 0x000000ff00ff7812 */ /* 0x000fe2000788c0ff */
[----:B------:R-:W-:Y:S01]  /*f540*/  VIADD R9, R9, UR14 ;  /* 0x0000000e09097c36 */ /* 0x000fe20008000000 */
[----:B------:R-:W-:Y:S01]  /*f550*/  ULDC.64 UR8, c[0x0][0x650] ;  /* 0x0001940000087ab9 */ /* 0x000fe20000000a00 */
[----:B------:R-:W3:Y:S01]  /*f560*/  LDL.LU R14, [R1+0x78] ;  /* 0x00007800010e7983 */ /* 0x000ee20000300800 */
[----:B------:R-:W-:Y:S01]  /*f570*/  IMAD.MOV.U32 R5, RZ, RZ, -0x1 ;  /* 0xffffffffff057424 */ /* 0x000fe200078e00ff */
[----:B------:R-:W-:Y:S01]  /*f580*/  BSSY B1, `(.L_x_305) ;  /* 0x0000078000017945 */ /* 0x000fe20003800000 */
[----:B------:R-:W-:Y:S01]  /*f590*/  SHF.R.U32.HI R0, RZ, 0x2, R9 ;  /* 0x00000002ff007819 */ /* 0x000fe20000011609 */
[----:B------:R-:W-:Y:S01]  /*f5a0*/  IMAD.MOV.U32 R4, RZ, RZ, -0x1 ;  /* 0xffffffffff047424 */ /* 0x000fe200078e00ff */
[----:B------:R-:W-:Y:S02]  /*f5b0*/  ISETP.GT.U32.AND P1, PT, R9, 0x3, PT ;  /* 0x000000030900780c */ /* 0x000fe40003f24070 */
[----:B------:R-:W-:-:S02]  /*f5c0*/  LOP3.LUT R0, R0, 0x1, RZ, 0xc0, !PT ;  /* 0x0000000100007812 */ /* 0x000fc400078ec0ff */
[----:B------:R-:W-:Y:S01]  /*f5d0*/  LOP3.LUT R9, R9, 0x3, RZ, 0xc0, !PT ;  /* 0x0000000309097812 */ /* 0x000fe200078ec0ff */
[----:B------:R-:W0:Y:S01]  /*f5e0*/  @P4 S2R R3, SR_CgaCtaId ;  /* 0x0000000000034919 */ /* 0x000e220000008800 */
[----:B------:R-:W-:Y:S02]  /*f5f0*/  @P4 MOV R2, 0x400 ;  /* 0x0000040000024802 */ /* 0x000fe40000000f00 */
[----:B------:R-:W-:Y:S02]  /*f600*/  ISETP.NE.U32.AND P2, PT, R0, 0x1, PT ;  /* 0x000000010000780c */ /* 0x000fe40003f45070 */
[----:B0-----:R-:W-:Y:S01]  /*f610*/  @P4 LEA R2, R3, R2, 0x18 ;  /* 0x0000000203024211 */ /* 0x001fe200078ec0ff */
[----:B------:R-:W-:-:S03]  /*f620*/  IMAD.U32 R3, RZ, RZ, UR14 ;  /* 0x0000000eff037e24 */ /* 0x000fc6000f8e00ff */
[----:B------:R0:W-:Y:S02]  /*f630*/  @P4 SYNCS.ARRIVE.TRANS64.A1T0 RZ, [R2+URZ+0x78], RZ ;  /* 0x000078ff02ff49a7 */ /* 0x0001e4000810003f */
[C---:B------:R-:W-:Y:S02]  /*f640*/  ISETP.LT.U32.AND P1, PT, R3.reuse, 0x4, P1 ;  /* 0x000000040300780c */ /* 0x040fe40000f21070 */
[----:B------:R-:W-:Y:S02]  /*f650*/  ISETP.GT.U32.AND P2, PT, R3, 0x3, !P2 ;  /* 0x000000030300780c */ /* 0x000fe40005744070 */
[----:B------:R-:W-:Y:S02]  /*f660*/  SEL R3, RZ, 0x1, !P1 ;  /* 0x00000001ff037807 */ /* 0x000fe40004800000 */
[----:B------:R-:W-:Y:S02]  /*f670*/  SEL R0, RZ, 0x1, !P2 ;  /* 0x00000001ff007807 */ /* 0x000fe40005000000 */
[----:B0-----:R-:W-:-:S02]  /*f680*/  PRMT R2, RZ, 0x7610, R2 ;  /* 0x00007610ff027816 */ /* 0x001fc40000000002 */
[----:B------:R-:W-:Y:S01]  /*f690*/  LOP3.LUT R8, R0, R8, R3, 0x96, !PT ;  /* 0x0000000800087212 */ /* 0x000fe200078e9603 */
[----:B------:R-:W-:Y:S01]  /*f6a0*/  IMAD.MOV.U32 R3, RZ, RZ, -0x1 ;  /* 0xffffffffff037424 */ /* 0x000fe200078e00ff */
[----:B------:R-:W-:Y:S02]  /*f6b0*/  PRMT R0, RZ, 0x7610, R0 ;  /* 0x00007610ff007816 */ /* 0x000fe40000000000 */
[----:B---3--:R-:W-:-:S04]  /*f6c0*/  IADD3 R14, P4, R14, UR16, RZ ;  /* 0x000000100e0e7c10 */ /* 0x008fc8000ff9e0ff */
[----:B--2---:R-:W-:Y:S01]  /*f6d0*/  IADD3.X R15, R15, UR7, RZ, P4, !PT ;  /* 0x000000070f0f7c10 */ /* 0x004fe2000a7fe4ff */
[----:B------:R0:W-:Y:S01]  /*f6e0*/  STL [R1+0x78], R14 ;  /* 0x0000780e01007387 */ /* 0x0001e20000100800 */
[----:B------:R-:W-:-:S03]  /*f6f0*/  ISETP.GE.U32.AND P4, PT, R14, UR8, PT ;  /* 0x000000080e007c0c */ /* 0x000fc6000bf86070 */
[----:B------:R0:W-:Y:S01]  /*f700*/  STL [R1+0x74], R15 ;  /* 0x0000740f01007387 */ /* 0x0001e20000100800 */
[----:B------:R-:W-:-:S03]  /*f710*/  ISETP.GE.U32.AND.EX P1, PT, R15, UR9, PT, P4 ;  /* 0x000000090f007c0c */ /* 0x000fc6000bf26140 */
[----:B------:R0:W-:Y:S04]  /*f720*/  STL [R1+0x7c], R5 ;  /* 0x00007c0501007387 */ /* 0x0001e80000100800 */
[----:B------:R0:W-:Y:S04]  /*f730*/  STL [R1+0x80], R4 ;  /* 0x0000800401007387 */ /* 0x0001e80000100800 */
[----:B------:R0:W-:Y:S02]  /*f740*/  STL [R1+0x70], R3 ;  /* 0x0000700301007387 */ /* 0x0001e40000100800 */
[----:B------:R-:W-:Y:S05]  /*f750*/  @P1 BRA `(.L_x_306) ;  /* 0x0000000400681947 */ /* 0x000fea0003800000 */
[----:B------:R-:W0:Y:S01]  /*f760*/  S2UR UR8, SR_CTAID.X ;  /* 0x00000000000879c3 */ /* 0x000e220000002500 */
[----:B------:R-:W-:Y:S01]  /*f770*/  ULDC.64 UR10, c[0x0][0x628] ;  /* 0x00018a00000a7ab9 */ /* 0x000fe20000000a00 */
[----:B------:R-:W-:Y:S01]  /*f780*/  ULDC UR9, c[0x0][0x150] ;  /* 0x0000540000097ab9 */ /* 0x000fe20000000800 */
[----:B------:R-:W-:Y:S01]  /*f790*/  ISETP.NE.U32.AND P1, PT, RZ, UR10, PT ;  /* 0x0000000aff007c0c */ /* 0x000fe2000bf25070 */
[----:B------:R-:W-:Y:S01]  /*f7a0*/  ULDC UR12, c[0x0][0x630] ;  /* 0x00018c00000c7ab9 */ /* 0x000fe20000000800 */
[----:B------:R-:W-:Y:S01]  /*f7b0*/  ULDC UR18, c[0x0][0x154] ;  /* 0x0000550000127ab9 */ /* 0x000fe20000000800 */
[----:B------:R-:W-:Y:S01]  /*f7c0*/  IMAD.MOV.U32 R2, RZ, RZ, R14 ;  /* 0x000000ffff027224 */ /* 0x000fe200078e000e */
[----:B------:R-:W-:Y:S01]  /*f7d0*/  ISETP.NE.AND.EX P1, PT, RZ, UR11, PT, P1 ;  /* 0x0000000bff007c0c */ /* 0x000fe2000bf25310 */
[----:B------:R-:W1:Y:S01]  /*f7e0*/  S2UR UR15, SR_CTAID.Y ;  /* 0x00000000000f79c3 */ /* 0x000e620000002600 */
[----:B0-----:R-:W-:-:S05]  /*f7f0*/  I2FP.F32.U32 R3, UR8 ;  /* 0x0000000800037c45 */ /* 0x001fca0008201000 */
[----:B------:R-:W-:Y:S01]  /*f800*/  FMUL R12, R3, UR9 ;  /* 0x00000009030c7c20 */ /* 0x000fe20008400000 */
[----:B------:R-:W-:-:S05]  /*f810*/  IMAD.MOV.U32 R3, RZ, RZ, R15 ;  /* 0x000000ffff037224 */ /* 0x000fca00078e000f */
[----:B------:R-:W-:Y:S05]  /*f820*/  @!P1 BRA `(.L_x_307) ;  /* 0x0000000000289947 */ /* 0x000fea0003800000 */
[----:B------:R-:W-:Y:S02]  /*f830*/  ULDC UR9, c[0x0][0x634] ;  /* 0x00018d0000097ab9 */ /* 0x000fe40000000800 */
[----:B------:R-:W-:-:S05]  /*f840*/  IADD3 R7, P1, R14, UR9, RZ ;  /* 0x000000090e077c10 */ /* 0x000fca000ff3e0ff */
[----:B------:R-:W-:-:S04]  /*f850*/  IMAD.X R11, RZ, RZ, R15, P1 ;  /* 0x000000ffff0b7224 */ /* 0x000fc800008e060f */
[----:B------:R-:W-:-:S04]  /*f860*/  IMAD.WIDE.U32 R4, R11, UR10, RZ ;  /* 0x0000000a0b047c25 */ /* 0x000fc8000f8e00ff */
[----:B------:R-:W-:-:S04]  /*f870*/  IMAD.WIDE.U32 R4, P1, R7, UR11, R4 ;  /* 0x0000000b07047c25 */ /* 0x000fc8000f820004 */
[----:B------:R-:W-:-:S04]  /*f880*/  IMAD.WIDE.U32 R6, R7, UR10, RZ ;  /* 0x0000000a07067c25 */ /* 0x000fc8000f8e00ff */
[----:B------:R-:W-:Y:S01]  /*f890*/  IMAD.X R3, RZ, RZ, RZ, P1 ;  /* 0x000000ffff037224 */ /* 0x000fe200008e06ff */
[----:B------:R-:W-:Y:S01]  /*f8a0*/  IADD3 RZ, P1, R7, R4, RZ ;  /* 0x0000000407ff7210 */ /* 0x000fe20007f3e0ff */
[----:B------:R-:W-:-:S04]  /*f8b0*/  IMAD.MOV.U32 R2, RZ, RZ, R5 ;  /* 0x000000ffff027224 */ /* 0x000fc800078e0005 */
[----:B------:R-:W-:-:S08]  /*f8c0*/  IMAD.WIDE.U32.X R2, R11, UR11, R2, P1 ;  /* 0x0000000b0b027c25 */ /* 0x000fd000088e0402 */
.L_x_307:
[--C-:B------:R-:W-:Y:S01]  /*f8d0*/  SHF.R.U64 R10, R2, UR12, R3.reuse ;  /* 0x0000000c020a7c19 */ /* 0x100fe20008001203 */
[----:B------:R-:W0:Y:S01]  /*f8e0*/  F2I.U32.TRUNC.NTZ R12, R12 ;  /* 0x0000000c000c7305 */ /* 0x000e22000020f000 */
[----:B------:R-:W-:Y:S01]  /*f8f0*/  SHF.R.U32.HI R2, RZ, UR12, R3 ;  /* 0x0000000cff027c19 */ /* 0x000fe20008011603 */
[----:B------:R-:W-:Y:S01]  /*f900*/  ULDC.64 UR10, c[0x0][0x620] ;  /* 0x00018800000a7ab9 */ /* 0x000fe20000000a00 */
[----:B------:R-:W-:Y:S01]  /*f910*/  IADD3 R5, P1, RZ, -R10, RZ ;  /* 0x8000000aff057210 */ /* 0x000fe20007f3e0ff */
[----:B------:R-:W-:Y:S01]  /*f920*/  IMAD.MOV.U32 R3, RZ, RZ, R15 ;  /* 0x000000ffff037224 */ /* 0x000fe200078e000f */
[----:B-1----:R-:W-:Y:S01]  /*f930*/  I2FP.F32.U32 R4, UR15 ;  /* 0x0000000f00047c45 */ /* 0x002fe20008201000 */
[----:B------:R-:W-:Y:S01]  /*f940*/  ULDC UR12, c[0x0][0x658] ;  /* 0x00019600000c7ab9 */ /* 0x000fe20000000800 */
[----:B------:R-:W-:Y:S01]  /*f950*/  ULDC UR20, c[0x0][0x648] ;  /* 0x0001920000147ab9 */ /* 0x000fe20000000800 */
[----:B------:R-:W-:Y:S02]  /*f960*/  IMAD.X R2, RZ, RZ, ~R2, P1 ;  /* 0x000000ffff027224 */ /* 0x000fe400008e0e02 */
[----:B------:R-:W-:Y:S01]  /*f970*/  FMUL R6, R4, UR18 ;  /* 0x0000001204067c20 */ /* 0x000fe20008400000 */
[----:B------:R-:W-:Y:S01]  /*f980*/  ULDC.64 UR18, c[0x0][0x640] ;  /* 0x0001900000127ab9 */ /* 0x000fe20000000a00 */
[----:B------:R-:W-:Y:S01]  /*f990*/  IMAD R4, R2, UR10, RZ ;  /* 0x0000000a02047c24 */ /* 0x000fe2000f8e02ff */
[----:B------:R-:W-:Y:S01]  /*f9a0*/  ISETP.NE.U32.AND P1, PT, RZ, UR18, PT ;  /* 0x00000012ff007c0c */ /* 0x000fe2000bf25070 */
[----:B------:R-:W-:Y:S01]  /*f9b0*/  IMAD.MOV.U32 R2, RZ, RZ, R14 ;  /* 0x000000ffff027224 */ /* 0x000fe200078e000e */
[----:B0-----:R-:W-:Y:S01]  /*f9c0*/  R2UR UR9, R12 ;  /* 0x000000000c0972ca */ /* 0x001fe200000e0000 */
[----:B------:R-:W0:Y:S01]  /*f9d0*/  LDC R14, c[0x0][0x610] ;  /* 0x00018400ff0e7b82 */ /* 0x000e220000000800 */
[----:B------:R-:W1:Y:S01]  /*f9e0*/  F2I.U32.TRUNC.NTZ R6, R6 ;  /* 0x0000000600067305 */ /* 0x000e62000020f000 */
[----:B------:R-:W-:Y:S01]  /*f9f0*/  IMAD.WIDE.U32 R2, R5, UR10, R2 ;  /* 0x0000000a05027c25 */ /* 0x000fe2000f8e0002 */
[----:B------:R-:W-:Y:S01]  /*fa00*/  ULDC UR10, c[0x0][0x618] ;  /* 0x00018600000a7ab9 */ /* 0x000fe20000000800 */
[----:B------:R-:W-:-:S02]  /*fa10*/  ISETP.NE.AND.EX P1, PT, RZ, UR19, PT, P1 ;  /* 0x00000013ff007c0c */ /* 0x000fc4000bf25310 */
[----:B------:R-:W-:-:S04]  /*fa20*/  IMAD R5, R5, UR11, R4 ;  /* 0x0000000b05057c24 */ /* 0x000fc8000f8e0204 */
[----:B------:R-:W-:-:S05]  /*fa30*/  IMAD.IADD R3, R3, 0x1, R5 ;  /* 0x0000000103037824 */ /* 0x000fca00078e0205 */
[--C-:B------:R-:W-:Y:S02]  /*fa40*/  SHF.R.U64 R12, R2, UR10, R3.reuse ;  /* 0x0000000a020c7c19 */ /* 0x100fe40008001203 */
[----:B------:R-:W-:Y:S01]  /*fa50*/  SHF.R.U32.HI R3, RZ, UR10, R3 ;  /* 0x0000000aff037c19 */ /* 0x000fe20008011603 */
[----:B------:R-:W-:Y:S01]  /*fa60*/  ULDC UR10, c[0x0][0x608] ;  /* 0x00018200000a7ab9 */ /* 0x000fe20000000800 */
[----:B-1----:R-:W-:Y:S02]  /*fa70*/  R2UR UR11, R6 ;  /* 0x00000000060b72ca */ /* 0x002fe400000e0000 */
[--C-:B------:R-:W-:Y:S02]  /*fa80*/  SHF.R.U64 R13, R12, UR10, R3.reuse ;  /* 0x0000000a0c0d7c19 */ /* 0x100fe40008001203 */
[----:B------:R-:W-:Y:S01]  /*fa90*/  SHF.R.U32.HI R2, RZ, UR10, R3 ;  /* 0x0000000aff027c19 */ /* 0x000fe20008011603 */
[----:B------:R-:W-:-:S03]  /*faa0*/  UIADD3 UR10, -UR9, URZ, URZ ;  /* 0x0000003f090a7290 */ /* 0x000fc6000fffe13f */
[--C-:B------:R-:W-:Y:S01]  /*fab0*/  SHF.R.U64 R15, R13, UR12, R2.reuse ;  /* 0x0000000c0d0f7c19 */ /* 0x100fe20008001202 */
[----:B------:R-:W-:Y:S01]  /*fac0*/  ULDC UR9, c[0x0][0x144] ;  /* 0x0000510000097ab9 */ /* 0x000fe20000000800 */
[----:B------:R-:W-:-:S03]  /*fad0*/  SHF.R.U32.HI R3, RZ, UR12, R2 ;  /* 0x0000000cff037c19 */ /* 0x000fc60008011602 */
[----:B------:R-:W-:Y:S01]  /*fae0*/  IMAD.MOV.U32 R2, RZ, RZ, R15 ;  /* 0x000000ffff027224 */ /* 0x000fe200078e000f */
[----:B------:R-:W-:Y:S06]  /*faf0*/  @!P1 BRA `(.L_x_308) ;  /* 0x0000000000289947 */ /* 0x000fec0003800000 */
        /* <DEDUP_REMOVED lines=10> */
.L_x_308:
[----:B------:R-:W-:Y:S01]  /*fba0*/  UIADD3 UR11, -UR11, URZ, URZ ;  /* 0x0000003f0b0b7290 */ /* 0x000fe2000fffe13f */
[----:B------:R-:W-:Y:S01]  /*fbb0*/  SHF.R.U64 R3, R2, UR20, R3 ;  /* 0x0000001402037c19 */ /* 0x000fe20008001203 */
[----:B------:R-:W-:Y:S01]  /*fbc0*/  UIMAD UR8, UR9, UR10, UR8 ;  /* 0x0000000a090872a4 */ /* 0x000fe2000f8e0208 */
[----:B------:R-:W-:Y:S01]  /*fbd0*/  LOP3.LUT R2, R13, UR6, RZ, 0xc0, !PT ;  /* 0x000000060d027c12 */ /* 0x000fe2000f8ec0ff */
[----:B------:R-:W-:Y:S01]  /*fbe0*/  IMAD.MOV.U32 R6, RZ, RZ, 0x1 ;  /* 0x00000001ff067424 */ /* 0x000fe200078e00ff */
[----:B------:R-:W-:Y:S01]  /*fbf0*/  ULDC UR9, c[0x0][0x148] ;  /* 0x0000520000097ab9 */ /* 0x000fe20000000800 */
[----:B------:R-:W-:Y:S01]  /*fc00*/  IMAD.MOV R4, RZ, RZ, -R3 ;  /* 0x000000ffff047224 */ /* 0x000fe200078e0a03 */
[----:B------:R-:W-:Y:S01]  /*fc10*/  @UP2 UIMAD UR8, UR9, UR11, UR15 ;  /* 0x0000000b090822a4 */ /* 0x000fe2000f8e020f */
[----:B------:R-:W-:Y:S01]  /*fc20*/  IMAD R3, R3, UR5, R2 ;  /* 0x0000000503037c24 */ /* 0x000fe2000f8e0202 */
[----:B------:R-:W-:Y:S01]  /*fc30*/  LOP3.LUT R5, R12, UR4, RZ, 0xc0, !PT ;  /* 0x000000040c057c12 */ /* 0x000fe2000f8ec0ff */
[----:B------:R-:W-:Y:S01]  /*fc40*/  ULDC UR9, c[0x0][0x638] ;  /* 0x00018e0000097ab9 */ /* 0x000fe20000000800 */
[----:B------:R-:W-:Y:S01]  /*fc50*/  PLOP3.LUT P1, PT, PT, PT, UP2, 0x80, 0x0 ;  /* 0x000000000000781c */ /* 0x000fe20003f2f028 */
[----:B------:R-:W-:-:S02]  /*fc60*/  IMAD R2, R4, UR9, R15 ;  /* 0x0000000904027c24 */ /* 0x000fc4000f8e020f */
[----:B0-----:R-:W-:Y:S01]  /*fc70*/  IMAD R3, R3, R14, UR8 ;  /* 0x0000000803037e24 */ /* 0x001fe2000f8e020e */
[----:B------:R-:W-:Y:S02]  /*fc80*/  ULDC UR8, c[0x0][0x600] ;  /* 0x0001800000087ab9 */ /* 0x000fe40000000800 */
[----:B------:R-:W-:Y:S01]  /*fc90*/  IMAD R4, R2, UR8, R5 ;  /* 0x0000000802047c24 */ /* 0x000fe2000f8e0205 */
[----:B------:R-:W-:-:S04]  /*fca0*/  PRMT R2, R6, 0x7610, R2 ;  /* 0x0000761006027816 */ /* 0x000fc80000000002 */
[----:B------:R-:W-:Y:S02]  /*fcb0*/  SEL R5, R4, R3, !P1 ;  /* 0x0000000304057207 */ /* 0x000fe40004800000 */
[----:B------:R-:W-:-:S03]  /*fcc0*/  SEL R3, R3, R4, !P1 ;  /* 0x0000000403037207 */ /* 0x000fc60004800000 */
[----:B------:R1:W-:Y:S04]  /*fcd0*/  STL [R1+0x80], R5 ;  /* 0x0000800501007387 */ /* 0x0003e80000100800 */
[----:B------:R1:W-:Y:S04]  /*fce0*/  STL [R1+0x70], R10 ;  /* 0x0000700a01007387 */ /* 0x0003e80000100800 */
[----:B------:R1:W-:Y:S02]  /*fcf0*/  STL [R1+0x7c], R3 ;  /* 0x00007c0301007387 */ /* 0x0003e40000100800 */
.L_x_306:
[----:B------:R-:W-:Y:S05]  /*fd00*/  BSYNC B1 ;  /* 0x0000000000017941 */ /* 0x000fea0003800000 */
.L_x_305:
[----:B------:R-:W-:-:S13]  /*fd10*/  LOP3.LUT P1, RZ, R2, 0xff, RZ, 0xc0, !PT ;  /* 0x000000ff02ff7812 */ /* 0x000fda000782c0ff */
[----:B------:R-:W-:Y:S05]  /*fd20*/  @P1 BRA `(.L_x_309) ;  /* 0xfffffff000fc1947 */ /* 0x000fea000383ffff */
[----:B------:R-:W-:Y:S05]  /*fd30*/  BSYNC B0 ;  /* 0x0000000000007941 */ /* 0x000fea0003800000 */
.L_x_297:
[----:B------:R-:W-:-:S03]  /*fd40*/  UMOV UR8, 0xffffffff ;  /* 0xffffffff00087882 */ /* 0x000fc60000000000 */
[----:B------:R-:W-:Y:S05]  /*fd50*/  BRA.DIV UR8, `(.L_x_310) ;  /* 0x0000000608587947 */ /* 0x000fea000b800000 */
[----:B------:R-:W-:-:S13]  /*fd60*/  ELECT P0, URZ, PT ;  /* 0x00000000003f782f */ /* 0x000fda0003800000 */
.L_x_326:
[----:B------:R-:W-:Y:S04]  /*fd70*/  BSSY B0, `(.L_x_311) ;  /* 0x000002c000007945 */ /* 0x000fe80003800000 */
[----:B------:R-:W-:Y:S05]  /*fd80*/  @!P0 BRA `(.L_x_312) ;  /* 0x0000000000a88947 */ /* 0x000fea0003800000 */
[----:B------:R-:W-:-:S04]  /*fd90*/  ULOP3.LUT UR8, UR13, 0x2, URZ, 0xfc, !UPT ;  /* 0x000000020d087892 */ /* 0x000fc8000f8efc3f */
[----:B------:R-:W-:-:S06]  /*fda0*/  UISETP.NE.AND UP0, UPT, UR8, 0x3, UPT ;  /* 0x000000030800788c */ /* 0x000fcc000bf05270 */
[----:B------:R-:W-:-:S13]  /*fdb0*/  PLOP3.LUT P0, PT, PT, PT, UP0, 0x80, 0x0 ;  /* 0x000000000000781c */ /* 0x000fda0003f0f008 */
[----:B------:R-:W-:Y:S05]  /*fdc0*/  @!P0 BRA `(.L_x_313) ;  /* 0x0000000000048947 */ /* 0x000fea0003800000 */
[----:B------:R-:W-:Y:S01]  /*fdd0*/  BPT.TRAP 0x1 ;  /* 0x000000040000795c */ /* 0x000fe20000300000 */
.L_x_313:
[----:B01----:R-:W0:Y:S01]  /*fde0*/  S2R R3, SR_CgaCtaId ;  /* 0x0000000000037919 */ /* 0x003e220000008800 */
[----:B------:R-:W-:Y:S02]  /*fdf0*/  MOV R0, 0x400 ;  /* 0x0000040000007802 */ /* 0x000fe40000000f00 */
[----:B------:R-:W-:Y:S02]  /*fe00*/  SHF.L.U32 R2, R8, 0x1f, RZ ;  /* 0x0000001f08027819 */ /* 0x000fe400000006ff */
[----:B0-----:R-:W-:-:S05]  /*fe10*/  LEA R0, R3, R0, 0x18 ;  /* 0x0000000003007211 */ /* 0x001fca00078ec0ff */
[----:B------:R-:W-:-:S04]  /*fe20*/  VIADD R0, R0, 0x20 ;  /* 0x0000002000007836 */ /* 0x000fc80000000000 */
[C---:B------:R-:W-:Y:S02]  /*fe30*/  IMAD R5, R9.reuse, 0x8, R0 ;  /* 0x0000000809057824 */ /* 0x040fe400078e0200 */
[----:B------:R-:W-:Y:S02]  /*fe40*/  VIADD R9, R9, 0x1 ;  /* 0x0000000109097836 */ /* 0x000fe40000000000 */
[----:B------:R-:W0:Y:S03]  /*fe50*/  SYNCS.PHASECHK.TRANS64.TRYWAIT P0, [R5+URZ], R2 ;  /* 0x00000002050075a7 */ /* 0x000e26000800017f */
[----:B------:R-:W-:-:S04]  /*fe60*/  ISETP.NE.AND P1, PT, R9, 0x4, PT ;  /* 0x000000040900780c */ /* 0x000fc80003f25270 */
[----:B------:R-:W-:Y:S02]  /*fe70*/  SEL R3, RZ, 0x1, P1 ;  /* 0x00000001ff037807 */ /* 0x000fe40000800000 */
[----:B------:R-:W-:Y:S02]  /*fe80*/  SEL R9, R9, RZ, P1 ;  /* 0x000000ff09097207 */ /* 0x000fe40000800000 */
[----:B------:R-:W-:-:S03]  /*fe90*/  LOP3.LUT R8, R8, R3, RZ, 0x3c, !PT ;  /* 0x0000000308087212 */ /* 0x000fc600078e3cff */
[----:B------:R-:W-:Y:S01]  /*fea0*/  IMAD R7, R9, 0x8, R0 ;  /* 0x0000000809077824 */ /* 0x000fe200078e0200 */
[----:B------:R-:W-:Y:S01]  /*feb0*/  SHF.L.U32 R4, R8, 0x1f, RZ ;  /* 0x0000001f08047819 */ /* 0x000fe200000006ff */
[----:B0-----:R-:W-:Y:S06]  /*fec0*/  @!P0 BRA `(.L_x_314) ;  /* 0x0000000400208947 */ /* 0x001fec0003800000 */
.L_x_327:
[----:B------:R-:W1:Y:S01]  /*fed0*/  SYNCS.PHASECHK.TRANS64.TRYWAIT P0, [R7+URZ], R4 ;  /* 0x00000004070075a7 */ /* 0x000e62000800017f */
[----:B0-----:R-:W-:-:S05]  /*fee0*/  VIADD R2, R9, 0x1 ;  /* 0x0000000109027836 */ /* 0x001fca0000000000 */
[----:B------:R-:W-:-:S04]  /*fef0*/  ISETP.NE.AND P1, PT, R2, 0x4, PT ;  /* 0x000000040200780c */ /* 0x000fc80003f25270 */
[----:B------:R-:W-:Y:S02]  /*ff00*/  SEL R3, RZ, 0x1, P1 ;  /* 0x00000001ff037807 */ /* 0x000fe40000800000 */
[----:B------:R-:W-:Y:S02]  /*ff10*/  SEL R9, R2, RZ, P1 ;  /* 0x000000ff02097207 */ /* 0x000fe40000800000 */
[----:B------:R-:W-:-:S03]  /*ff20*/  LOP3.LUT R11, R8, R3, RZ, 0x3c, !PT ;  /* 0x00000003080b7212 */ /* 0x000fc600078e3cff */
[----:B------:R-:W-:Y:S01]  /*ff30*/  IMAD R6, R9, 0x8, R0 ;  /* 0x0000000809067824 */ /* 0x000fe200078e0200 */
[----:B------:R-:W-:Y:S01]  /*ff40*/  SHF.L.U32 R5, R11, 0x1f, RZ ;  /* 0x0000001f0b057819 */ /* 0x000fe200000006ff */
[----:B-1----:R-:W-:Y:S06]  /*ff50*/  @!P0 BRA `(.L_x_315) ;  /* 0x0000000400108947 */ /* 0x002fec0003800000 */
.L_x_328:
[----:B------:R-:W1:Y:S01]  /*ff60*/  SYNCS.PHASECHK.TRANS64.TRYWAIT P0, [R6+URZ], R5 ;  /* 0x00000005060075a7 */ /* 0x000e62000800017f */
[----:B------:R-:W-:-:S05]  /*ff70*/  VIADD R2, R9, 0x1 ;  /* 0x0000000109027836 */ /* 0x000fca0000000000 */
[----:B------:R-:W-:-:S04]  /*ff80*/  ISETP.NE.AND P1, PT, R2, 0x4, PT ;  /* 0x000000040200780c */ /* 0x000fc80003f25270 */
[----:B0-----:R-:W-:Y:S02]  /*ff90*/  SEL R4, RZ, 0x1, P1 ;  /* 0x00000001ff047807 */ /* 0x001fe40000800000 */
[----:B------:R-:W-:Y:S02]  /*ffa0*/  SEL R3, R2, RZ, P1 ;  /* 0x000000ff02037207 */ /* 0x000fe40000800000 */
[----:B------:R-:W-:Y:S01]  /*ffb0*/  LOP3.LUT R4, R11, R4, RZ, 0x3c, !PT ;  /* 0x000000040b047212 */ /* 0x000fe200078e3cff */
[----:B-1----:R-:W-:Y:S06]  /*ffc0*/  @!P0 BRA `(.L_x_316) ;  /* 0x0000000400088947 */ /* 0x002fec0003800000 */
.L_x_329:
[----:B------:R-:W-:Y:S01]  /*ffd0*/  IMAD R3, R3, 0x8, R0 ;  /* 0x0000000803037824 */ /* 0x000fe200078e0200 */
[----:B------:R-:W-:-:S07]  /*ffe0*/  SHF.L.U32 R0, R4, 0x1f, RZ ;  /* 0x0000001f04007819 */ /* 0x000fce00000006ff */
.L_x_317:
[----:B-1----:R1:W2:Y:S02]  /*fff0*/  SYNCS.PHASECHK.TRANS64.TRYWAIT P0, [R3+URZ], R0 ;  /* 0x00000000030075a7 */ /* 0x0022a4000800017f */
[----:B--2---:R-:W-:Y:S05]  /*10000*/  @!P0 NANOSLEEP.SYNCS 0x989680 ;  /* 0x009896800000895d */ /* 0x004fea0003900000 */
[----:B------:R-:W2:Y:S02]  /*10010*/  @!P0 SYNCS.PHASECHK.TRANS64 P0, [R3+URZ], R0 ;  /* 0x00000000030085a7 */ /* 0x000ea4000800007f */
[----:B--2---:R-:W-:Y:S05]  /*10020*/  @!P0 BRA `(.L_x_317) ;  /* 0xfffffffc00f08947 */ /* 0x004fea000383ffff */
.L_x_312:
[----:B------:R-:W-:Y:S05]  /*10030*/  BSYNC B0 ;  /* 0x0000000000007941 */ /* 0x000fea0003800000 */
.L_x_311:
[----:B------:R-:W-:Y:S05]  /*10040*/  EXIT ;  /* 0x000000000000794d */ /* 0x000fea0003800000 */
.L_x_14:
[----:B0-----:R-:W-:-:S04]  /*10050*/  IMAD.U32 R3, RZ, RZ, UR21 ;  /* 0x00000015ff037e24 */ /* 0x001fc8000f8e00ff */
[----:B------:R0:W1:Y:S03]  /*10060*/  SYNCS.PHASECHK.TRANS64.TRYWAIT P0, [R3+URZ+-0x8], R0 ;  /* 0xfffff800030075a7 */ /* 0x000066000800017f */
[----:B-1----:R-:W-:Y:S05]  /*10070*/  @!P0 NANOSLEEP.SYNCS 0x989680 ;  /* 0x009896800000895d */ /* 0x002fea0003900000 */
[----:B------:R-:W1:Y:S02]  /*10080*/  @!P0 SYNCS.PHASECHK.TRANS64 P0, [R3+URZ+-0x8], R0 ;  /* 0xfffff800030085a7 */ /* 0x000e64000800007f */
[----:B-1----:R-:W-:Y:S05]  /*10090*/  @!P0 BRA `(.L_x_14) ;  /* 0xfffffffc00ec8947 */ /* 0x002fea000383ffff */
[----:B------:R-:W-:Y:S05]  /*100a0*/  BRA `(.L_x_318) ;  /* 0xffffff1400747947 */ /* 0x000fea000383ffff */
.L_x_19:
[----:B-1----:R-:W-:-:S04]  /*100b0*/  IMAD.U32 R3, RZ, RZ, UR4 ;  /* 0x00000004ff037e24 */ /* 0x002fc8000f8e00ff */
[----:B------:R1:W2:Y:S03]  /*100c0*/  SYNCS.PHASECHK.TRANS64.TRYWAIT P0, [R3+URZ], R0 ;  /* 0x00000000030075a7 */ /* 0x0002a6000800017f */
[----:B--2---:R-:W-:Y:S05]  /*100d0*/  @!P0 NANOSLEEP.SYNCS 0x989680 ;  /* 0x009896800000895d */ /* 0x004fea0003900000 */
[----:B------:R-:W2:Y:S02]  /*100e0*/  @!P0 SYNCS.PHASECHK.TRANS64 P0, [R3+URZ], R0 ;  /* 0x00000000030085a7 */ /* 0x000ea4000800007f */
[----:B--2---:R-:W-:Y:S05]  /*100f0*/  @!P0 BRA `(.L_x_19) ;  /* 0xfffffffc00ec8947 */ /* 0x004fea000383ffff */
[----:B------:R-:W-:Y:S05]  /*10100*/  BRA `(.L_x_18) ;  /* 0xffffff1c00dc7947 */ /* 0x000fea000383ffff */
.L_x_25:
[----:B-----5:R2:W-:Y:S02]  /*10110*/  STL [R1+0x98], R0 ;  /* 0x0000980001007387 */ /* 0x0205e40000100800 */
[----:B--2---:R-:W-:-:S04]  /*10120*/  IMAD.U32 R0, RZ, RZ, UR8 ;  /* 0x00000008ff007e24 */ /* 0x004fc8000f8e00ff */
[----:B------:R2:W3:Y:S03]  /*10130*/  SYNCS.PHASECHK.TRANS64.TRYWAIT P0, [R0+URZ], R229 ;  /* 0x000000e5000075a7 */ /* 0x0004e6000800017f */
[----:B---3--:R-:W-:Y:S05]  /*10140*/  @!P0 NANOSLEEP.SYNCS 0x989680 ;  /* 0x009896800000895d */ /* 0x008fea0003900000 */
[----:B------:R2:W3:Y:S02]  /*10150*/  @!P0 SYNCS.PHASECHK.TRANS64 P0, [R0+URZ], R229 ;  /* 0x000000e5000085a7 */ /* 0x0004e4000800007f */
[----:B--2---:R2:W5:Y:S02]  /*10160*/  LDL.LU R0, [R1+0x98] ;  /* 0x0000980001007983 */ /* 0x0045640000300800 */
[----:B--23--:R-:W-:Y:S05]  /*10170*/  @!P0 BRA `(.L_x_25) ;  /* 0xfffffffc00e48947 */ /* 0x00cfea000383ffff */
[----:B------:R-:W-:Y:S05]  /*10180*/  BRA `(.L_x_24) ;  /* 0xffffff3000747947 */ /* 0x000fea000383ffff */
.L_x_33:
[----:B-1----:R-:W-:-:S04]  /*10190*/  IMAD.U32 R25, RZ, RZ, UR21 ;  /* 0x00000015ff197e24 */ /* 0x002fc8000f8e00ff */
[----:B------:R1:W3:Y:S03]  /*101a0*/  SYNCS.PHASECHK.TRANS64.TRYWAIT P0, [R25+URZ+0x8], R24 ;  /* 0x00000818190075a7 */ /* 0x0002e6000800017f */
[----:B---3--:R-:W-:Y:S05]  /*101b0*/  @!P0 NANOSLEEP.SYNCS 0x989680 ;  /* 0x009896800000895d */ /* 0x008fea0003900000 */
[----:B------:R-:W3:Y:S02]  /*101c0*/  @!P0 SYNCS.PHASECHK.TRANS64 P0, [R25+URZ+0x8], R24 ;  /* 0x00000818190085a7 */ /* 0x000ee4000800007f */
[----:B---3--:R-:W-:Y:S05]  /*101d0*/  @!P0 BRA `(.L_x_33) ;  /* 0xfffffffc00ec8947 */ /* 0x008fea000383ffff */
[----:B------:R-:W-:Y:S05]  /*101e0*/  BRA `(.L_x_319) ;  /* 0xffffff5400207947 */ /* 0x000fea000383ffff */
.L_x_298:
[----:B------:R-:W-:Y:S01]  /*101f0*/  BSSY B1, `(.L_x_320) ;  /* 0x0000006000017945 */ /* 0x000fe20003800000 */
[----:B------:R-:W-:-:S07]  /*10200*/  IMAD.MOV.U32 R2, RZ, RZ, -0x1 ;  /* 0xffffffffff027424 */ /* 0x000fce00078e00ff */
[----:B------:R-:W-:Y:S05]  /*10210*/  WARPSYNC.COLLECTIVE R2, `(.L_x_321) ;  /* 0x00000000020c7348 */ /* 0x000fea0003c00000 */
[----:B------:R-:W-:Y:S02]  /*10220*/  ELECT P1, UR62, PT ;  /* 0x00000000003e782f */ /* 0x000fe40003820000 */
[----:B------:R-:W-:Y:S01]  /*10230*/  MOV R2, UR62 ;  /* 0x0000003e00027c02 */ /* 0x000fe20008000f00 */
[----:B------:R-:W-:Y:S10]  /*10240*/  ENDCOLLECTIVE ;  /* 0x000000000000791b */ /* 0x000ff40003800000 */
.L_x_321:
[----:B------:R-:W-:Y:S05]  /*10250*/  BSYNC B1 ;  /* 0x0000000000017941 */ /* 0x000fea0003800000 */
.L_x_320:
[----:B------:R-:W-:Y:S05]  /*10260*/  BRA `(.L_x_322) ;  /* 0xffffffec00b87947 */ /* 0x000fea000383ffff */
.L_x_301:
[----:B-1----:R1:W2:Y:S02]  /*10270*/  SYNCS.PHASECHK.TRANS64.TRYWAIT P1, [R11+URZ+0x20], R4 ;  /* 0x000020040b0075a7 */ /* 0x0022a4000802017f */
[----:B--2---:R-:W-:Y:S05]  /*10280*/  @!P1 NANOSLEEP.SYNCS 0x989680 ;  /* 0x009896800000995d */ /* 0x004fea0003900000 */
[----:B------:R-:W2:Y:S02]  /*10290*/  @!P1 SYNCS.PHASECHK.TRANS64 P1, [R11+URZ+0x20], R4 ;  /* 0x000020040b0095a7 */ /* 0x000ea4000802007f */
[----:B--2---:R-:W-:Y:S05]  /*102a0*/  @!P1 BRA `(.L_x_301) ;  /* 0xfffffffc00f09947 */ /* 0x004fea000383ffff */
[----:B------:R-:W-:Y:S05]  /*102b0*/  BRA `(.L_x_323) ;  /* 0xffffffec00f47947 */ /* 0x000fea000383ffff */
.L_x_310:
[----:B------:R-:W-:Y:S01]  /*102c0*/  BSSY B0, `(.L_x_324) ;  /* 0x0000006000007945 */ /* 0x000fe20003800000 */
[----:B------:R-:W-:-:S07]  /*102d0*/  IMAD.MOV.U32 R2, RZ, RZ, -0x1 ;  /* 0xffffffffff027424 */ /* 0x000fce00078e00ff */
[----:B01----:R-:W-:Y:S05]  /*102e0*/  WARPSYNC.COLLECTIVE R2, `(.L_x_325) ;  /* 0x00000000020c7348 */ /* 0x003fea0003c00000 */
[----:B------:R-:W-:Y:S02]  /*102f0*/  ELECT P1, UR62, PT ;  /* 0x00000000003e782f */ /* 0x000fe40003820000 */
[----:B------:R-:W-:Y:S01]  /*10300*/  MOV R2, UR62 ;  /* 0x0000003e00027c02 */ /* 0x000fe20008000f00 */
[----:B01----:R-:W-:Y:S10]  /*10310*/  ENDCOLLECTIVE ;  /* 0x000000000000791b */ /* 0x003ff40003800000 */
.L_x_325:
[----:B------:R-:W-:Y:S05]  /*10320*/  BSYNC B0 ;  /* 0x0000000000007941 */ /* 0x000fea0003800000 */
.L_x_324:
[----:B------:R-:W-:Y:S01]  /*10330*/  PLOP3.LUT P0, PT, P1, PT, PT, 0x80, 0x0 ;  /* 0x000000000000781c */ /* 0x000fe20000f0f070 */
[----:B------:R-:W-:-:S12]  /*10340*/  BRA `(.L_x_326) ;  /* 0xfffffff800887947 */ /* 0x000fd8000383ffff */
.L_x_314:
[----:B0-----:R0:W1:Y:S02]  /*10350*/  SYNCS.PHASECHK.TRANS64.TRYWAIT P0, [R5+URZ], R2 ;  /* 0x00000002050075a7 */ /* 0x001064000800017f */
[----:B-1----:R-:W-:Y:S05]  /*10360*/  @!P0 NANOSLEEP.SYNCS 0x989680 ;  /* 0x009896800000895d */ /* 0x002fea0003900000 */
[----:B------:R-:W1:Y:S02]  /*10370*/  @!P0 SYNCS.PHASECHK.TRANS64 P0, [R5+URZ], R2 ;  /* 0x00000002050085a7 */ /* 0x000e64000800007f */
[----:B-1----:R-:W-:Y:S05]  /*10380*/  @!P0 BRA `(.L_x_314) ;  /* 0xfffffffc00f08947 */ /* 0x002fea000383ffff */
[----:B------:R-:W-:Y:S05]  /*10390*/  BRA `(.L_x_327) ;  /* 0xfffffff800cc7947 */ /* 0x000fea000383ffff */
.L_x_315:
[----:B0-----:R0:W1:Y:S02]  /*103a0*/  SYNCS.PHASECHK.TRANS64.TRYWAIT P0, [R7+URZ], R4 ;  /* 0x00000004070075a7 */ /* 0x001064000800017f */
[----:B-1----:R-:W-:Y:S05]  /*103b0*/  @!P0 NANOSLEEP.SYNCS 0x989680 ;  /* 0x009896800000895d */ /* 0x002fea0003900000 */
[----:B------:R-:W1:Y:S02]  /*103c0*/  @!P0 SYNCS.PHASECHK.TRANS64 P0, [R7+URZ], R4 ;  /* 0x00000004070085a7 */ /* 0x000e64000800007f */
[----:B-1----:R-:W-:Y:S05]  /*103d0*/  @!P0 BRA `(.L_x_315) ;  /* 0xfffffffc00f08947 */ /* 0x002fea000383ffff */
[----:B------:R-:W-:Y:S05]  /*103e0*/  BRA `(.L_x_328) ;  /* 0xfffffff800dc7947 */ /* 0x000fea000383ffff */
.L_x_316:
[----:B0-----:R0:W1:Y:S02]  /*103f0*/  SYNCS.PHASECHK.TRANS64.TRYWAIT P0, [R6+URZ], R5 ;  /* 0x00000005060075a7 */ /* 0x001064000800017f */
[----:B-1----:R-:W-:Y:S05]  /*10400*/  @!P0 NANOSLEEP.SYNCS 0x989680 ;  /* 0x009896800000895d */ /* 0x002fea0003900000 */
[----:B------:R-:W1:Y:S02]  /*10410*/  @!P0 SYNCS.PHASECHK.TRANS64 P0, [R6+URZ], R5 ;  /* 0x00000005060085a7 */ /* 0x000e64000800007f */
[----:B-1----:R-:W-:Y:S05]  /*10420*/  @!P0 BRA `(.L_x_316) ;  /* 0xfffffffc00f08947 */ /* 0x002fea000383ffff */
[----:B------:R-:W-:Y:S05]  /*10430*/  BRA `(.L_x_329) ;  /* 0xfffffff800e47947 */ /* 0x000fea000383ffff */
.L_x_330:
[----:B------:R-:W-:-:S00]  /*10440*/  BRA `(.L_x_330) ;  /* 0xfffffffc00fc7947 */ /* 0x000fc0000383ffff */
[----:B------:R-:W-:-:S00]  /*10450*/  NOP ;  /* 0x0000000000007918 */ /* 0x000fc00000000000 */
        /* <DEDUP_REMOVED lines=10> */
.L_x_331:


//--------------------- .nv.shared._ZN7cutlass13device_kernelINS_4gemm6kernel13GemmUniversalIN4cute5tupleIJiiiiEEENS1_10collective13CollectiveMmaINS1_37MainloopSm90TmaGmmaWarpSpecializedFP8ILi4ENS5_IJNS4_1CILi1EEESB_SB_EEENS1_32KernelTmaWarpSpecializedPingpongEEENS5_IJNSA_ILi64EEENSA_ILi256EEENSA_ILi128EEEEEENS_12float_e5m2_tENS5_IJlSB_lEEESJ_SK_NS4_8TiledMMAINS4_8MMA_AtomIJNS4_4SM904GMMA31MMA_64x256x32_F32E5M2E5M2_SS_TNILNSO_7ScaleInE1ELSQ_1EEEEEENS4_6LayoutISC_NS5_IJNSA_ILi0EEESU_SU_EEEEENS5_IJNS4_10UnderscoreESX_SX_EEEEENS4_13SM90_TMA_LOADENS4_14ComposedLayoutINS4_7SwizzleILi3ELi4ELi3EEENS4_18smem_ptr_flag_bitsILi8EEENST_INS5_IJNSA_ILi8EEESH_EEENS5_IJSH_SB_EEEEEEEvNS4_8identityES10_S1A_vS1B_EENS_8epilogue10collective6detail29Sm90TmaWarpSpecializedAdapterINS1E_15DefaultEpilogueISJ_SK_SK_NS1D_6thread17LinearCombinationISJ_Li1EffLNS1I_9ScaleType4KindE0ELNS_15FloatRoundStyleE2ESJ_EENS1_15EpilogueDefaultEEEEEvvEEEEvNT_6ParamsE --------------------------
	.section	.nv.shared._ZN7cutlass13device_kernelINS_4gemm6kernel13GemmUniversalIN4cute5tupleIJiiiiEEENS1_10collective13CollectiveMmaINS1_37MainloopSm90TmaGmmaWarpSpecializedFP8ILi4ENS5_IJNS4_1CILi1EEESB_SB_EEENS1_32KernelTmaWarpSpecializedPingpongEEENS5_IJNSA_ILi64EEENSA_ILi256EEENSA_ILi128EEEEEENS_12float_e5m2_tENS5_IJlSB_lEEESJ_SK_NS4_8TiledMMAINS4_8MMA_AtomIJNS4_4SM904GMMA31MMA_64x256x32_F32E5M2E5M2_SS_TNILNSO_7ScaleInE1ELSQ_1EEEEEENS4_6LayoutISC_NS5_IJNSA_ILi0EEESU_SU_EEEEENS5_IJNS4_10UnderscoreESX_SX_EEEEENS4_13SM90_TMA_LOADENS4_14ComposedLayoutINS4_7SwizzleILi3ELi4ELi3EEENS4_18smem_ptr_flag_bitsILi8EEENST_INS5_IJNSA_ILi8EEESH_EEENS5_IJSH_SB_EEEEEEEvNS4_8identityES10_S1A_vS1B_EENS_8epilogue10collective6detail29Sm90TmaWarpSpecializedAdapterINS1E_15DefaultEpilogueISJ_SK_SK_NS1D_6thread17LinearCombinationISJ_Li1EffLNS1I_9ScaleType4KindE0ELNS_15FloatRoundStyleE2ESJ_EENS1_15EpilogueDefaultEEEEEvvEEEEvNT_6ParamsE,"aw",@nobits
	.sectionflags	@""
	.align	16
	.zero		1024


//--------------------- .nv.shared.reserved.0     --------------------------
	.section	.nv.shared.reserved.0,"aw",@nobits
	.weak		__nv_reservedSMEM_offset_0_alias
	.size		__nv_reservedSMEM_offset_0_alias, 0, 0
	.other		__nv_reservedSMEM_offset_0_alias,@"STO_CUDA_RESERVED_SHARED STV_DEFAULT"
__nv_reservedSMEM_offset_0_alias:
	.zero		0


//--------------------- .nv.global                --------------------------
	.section	.nv.global,"aw",@nobits
.nv.global:
	.type		_ZN39_INTERNAL_47a3f105_4_k_cu_6cafe92e_44764cute1_E,@object
	.size		_ZN39_INTERNAL_47a3f105_4_k_cu_6cafe92e_44764cute1_E,(_ZN39_INTERNAL_47a3f105_4_k_cu_6cafe92e_44764cuda3std3__45__cpo6cbeginE - _ZN39_INTERNAL_47a3f105_4_k_cu_6cafe92e_44764cute1_E)
_ZN39_INTERNAL_47a3f105_4_k_cu_6cafe92e_44764cute1_E:
	.zero		1
	.type		_ZN39_INTERNAL_47a3f105_4_k_cu_6cafe92e_44764cuda3std3__45__cpo6cbeginE,@object
	.size		_ZN39_INTERNAL_47a3f105_4_k_cu_6cafe92e_44764cuda3std3__45__cpo6cbeginE,(_ZN39_INTERNAL_47a3f105_4_k_cu_6cafe92e_44764cuda3std3__48in_placeE - _ZN39_INTERNAL_47a3f105_4_k_cu_6cafe92e_44764cuda3std3__45__cpo6cbeginE)
_ZN39_INTERNAL_47a3f105_4_k_cu_6cafe92e_44764cuda3std3__45__cpo6cbeginE:
	.zero		1
	.type		_ZN39_INTERNAL_47a3f105_4_k_cu_6cafe92e_44764cuda3std3__48in_placeE,@object
	.size		_ZN39_INTERNAL_47a3f105_4_k_cu_6cafe92e_44764cuda3std3__48in_placeE,(_ZN39_INTERNAL_47a3f105_4_k_cu_6cafe92e_44764cuda3std6ranges3__45__cpo9iter_moveE - _ZN39_INTERNAL_47a3f105_4_k_cu_6cafe92e_44764cuda3std3__48in_placeE)
_ZN39_INTERNAL_47a3f105_4_k_cu_6cafe92e_44764cuda3std3__48in_placeE:
	.zero		1
	.type		_ZN39_INTERNAL_47a3f105_4_k_cu_6cafe92e_44764cuda3std6ranges3__45__cpo9iter_moveE,@object
	.size		_ZN39_INTERNAL_47a3f105_4_k_cu_6cafe92e_44764cuda3std6ranges3__45__cpo9iter_moveE,(_ZN39_INTERNAL_47a3f105_4_k_cu_6cafe92e_44764cuda3std3__45__cpo5beginE - _ZN39_INTERNAL_47a3f105_4_k_cu_6cafe92e_44764cuda3std6ranges3__45__cpo9iter_moveE)
_ZN39_INTERNAL_47a3f105_4_k_cu_6cafe92e_44764cuda3std6ranges3__45__cpo9iter_moveE:
	.zero		1
	.type		_ZN39_INTERNAL_47a3f105_4_k_cu_6cafe92e_44764cuda3std3__45__cpo5beginE,@object
	.size		_ZN39_INTERNAL_47a3f105_4_k_cu_6cafe92e_44764cuda3std3__45__cpo5beginE,(_ZN39_INTERNAL_47a3f105_4_k_cu_6cafe92e_44764cuda3std3__441_GLOBAL__N__47a3f105_4_k_cu_6cafe92e_44766ignoreE - _ZN39_INTERNAL_47a3f105_4_k_cu_6cafe92e_44764cuda3std3__45__cpo5beginE)
_ZN39_INTERNAL_47a3f105_4_k_cu_6cafe92e_44764cuda3std3__45__cpo5beginE:
	.zero		1
	.type		_ZN39_INTERNAL_47a3f105_4_k_cu_6cafe92e_44764cuda3std3__441_GLOBAL__N__47a3f105_4_k_cu_6cafe92e_44766ignoreE,@object
	.size		_ZN39_INTERNAL_47a3f105_4_k_cu_6cafe92e_44764cuda3std3__441_GLOBAL__N__47a3f105_4_k_cu_6cafe92e_44766ignoreE,(_ZN39_INTERNAL_47a3f105_4_k_cu_6cafe92e_44764cute7productE - _ZN39_INTERNAL_47a3f105_4_k_cu_6cafe92e_44764cuda3std3__441_GLOBAL__N__47a3f105_4_k_cu_6cafe92e_44766ignoreE)
_ZN39_INTERNAL_47a3f105_4_k_cu_6cafe92e_44764cuda3std3__441_GLOBAL__N__47a3f105_4_k_cu_6cafe92e_44766ignoreE:
	.zero		1
	.type		_ZN39_INTERNAL_47a3f105_4_k_cu_6cafe92e_44764cute7productE,@object
	.size		_ZN39_INTERNAL_47a3f105_4_k_cu_6cafe92e_44764cute7productE,(_ZN39_INTERNAL_47a3f105_4_k_cu_6cafe92e_44764cuda3std3__45__cpo3endE - _ZN39_INTERNAL_47a3f105_4_k_cu_6cafe92e_44764cute7productE)
_ZN39_INTERNAL_47a3f105_4_k_cu_6cafe92e_44764cute7productE:
	.zero		1
	.type		_ZN39_INTERNAL_47a3f105_4_k_cu_6cafe92e_44764cuda3std3__45__cpo3endE,@object
	.size		_ZN39_INTERNAL_47a3f105_4_k_cu_6cafe92e_44764cuda3std3__45__cpo3endE,(_ZN39_INTERNAL_47a3f105_4_k_cu_6cafe92e_44764cuda3std3__419piecewise_constructE - _ZN39_INTERNAL_47a3f105_4_k_cu_6cafe92e_44764cuda3std3__45__cpo3endE)
_ZN39_INTERNAL_47a3f105_4_k_cu_6cafe92e_44764cuda3std3__45__cpo3endE:
	.zero		1
	.type		_ZN39_INTERNAL_47a3f105_4_k_cu_6cafe92e_44764cuda3std3__419piecewise_constructE,@object
	.size		_ZN39_INTERNAL_47a3f105_4_k_cu_6cafe92e_44764cuda3std3__419piecewise_constructE,(_ZN39_INTERNAL_47a3f105_4_k_cu_6cafe92e_44764cuda3std3__45__cpo4cendE - _ZN39_INTERNAL_47a3f105_4_k_cu_6cafe92e_44764cuda3std3__419piecewise_constructE)
_ZN39_INTERNAL_47a3f105_4_k_cu_6cafe92e_44764cuda3std3__419piecewise_constructE:
	.zero		1
	.type		_ZN39_INTERNAL_47a3f105_4_k_cu_6cafe92e_44764cuda3std3__45__cpo4cendE,@object
	.size		_ZN39_INTERNAL_47a3f105_4_k_cu_6cafe92e_44764cuda3std3__45__cpo4cendE,(_ZN39_INTERNAL_47a3f105_4_k_cu_6cafe92e_44764cuda3std6ranges3__45__cpo4swapE - _ZN39_INTERNAL_47a3f105_4_k_cu_6cafe92e_44764cuda3std3__45__cpo4cendE)
_ZN39_INTERNAL_47a3f105_4_k_cu_6cafe92e_44764cuda3std3__45__cpo4cendE:
	.zero		1
	.type		_ZN39_INTERNAL_47a3f105_4_k_cu_6cafe92e_44764cuda3std6ranges3__45__cpo4swapE,@object
	.size		_ZN39_INTERNAL_47a3f105_4_k_cu_6cafe92e_44764cuda3std6ranges3__45__cpo4swapE,(.L_7 - _ZN39_INTERNAL_47a3f105_4_k_cu_6cafe92e_44764cuda3std6ranges3__45__cpo4swapE)
_ZN39_INTERNAL_47a3f105_4_k_cu_6cafe92e_44764cuda3std6ranges3__45__cpo4swapE:
	.zero		1
.L_7:


//--------------------- .nv.constant0._ZN7cutlass13device_kernelINS_4gemm6kernel13GemmUniversalIN4cute5tupleIJiiiiEEENS1_10collective13CollectiveMmaINS1_37MainloopSm90TmaGmmaWarpSpecializedFP8ILi4ENS5_IJNS4_1CILi1EEESB_SB_EEENS1_32KernelTmaWarpSpecializedPingpongEEENS5_IJNSA_ILi64EEENSA_ILi256EEENSA_ILi128EEEEEENS_12float_e5m2_tENS5_IJlSB_lEEESJ_SK_NS4_8TiledMMAINS4_8MMA_AtomIJNS4_4SM904GMMA31MMA_64x256x32_F32E5M2E5M2_SS_TNILNSO_7ScaleInE1ELSQ_1EEEEEENS4_6LayoutISC_NS5_IJNSA_ILi0EEESU_SU_EEEEENS5_IJNS4_10UnderscoreESX_SX_EEEEENS4_13SM90_TMA_LOADENS4_14ComposedLayoutINS4_7SwizzleILi3ELi4ELi3EEENS4_18smem_ptr_flag_bitsILi8EEENST_INS5_IJNSA_ILi8EEESH_EEENS5_IJSH_SB_EEEEEEEvNS4_8identityES10_S1A_vS1B_EENS_8epilogue10collective6detail29Sm90TmaWarpSpecializedAdapterINS1E_15DefaultEpilogueISJ_SK_SK_NS1D_6thread17LinearCombinationISJ_Li1EffLNS1I_9ScaleType4KindE0ELNS_15FloatRoundStyleE2ESJ_EENS1_15EpilogueDefaultEEEEEvvEEEEvNT_6ParamsE --------------------------
	.section	.nv.constant0._ZN7cutlass13device_kernelINS_4gemm6kernel13GemmUniversalIN4cute5tupleIJiiiiEEENS1_10collective13CollectiveMmaINS1_37MainloopSm90TmaGmmaWarpSpecializedFP8ILi4ENS5_IJNS4_1CILi1EEESB_SB_EEENS1_32KernelTmaWarpSpecializedPingpongEEENS5_IJNSA_ILi64EEENSA_ILi256EEENSA_ILi128EEEEEENS_12float_e5m2_tENS5_IJlSB_lEEESJ_SK_NS4_8TiledMMAINS4_8MMA_AtomIJNS4_4SM904GMMA31MMA_64x256x32_F32E5M2E5M2_SS_TNILNSO_7ScaleInE1ELSQ_1EEEEEENS4_6LayoutISC_NS5_IJNSA_ILi0EEESU_SU_EEEEENS5_IJNS4_10UnderscoreESX_SX_EEEEENS4_13SM90_TMA_LOADENS4_14ComposedLayoutINS4_7SwizzleILi3ELi4ELi3EEENS4_18smem_ptr_flag_bitsILi8EEENST_INS5_IJNSA_ILi8EEESH_EEENS5_IJSH_SB_EEEEEEEvNS4_8identityES10_S1A_vS1B_EENS_8epilogue10collective6detail29Sm90TmaWarpSpecializedAdapterINS1E_15DefaultEpilogueISJ_SK_SK_NS1D_6thread17LinearCombinationISJ_Li1EffLNS1I_9ScaleType4KindE0ELNS_15FloatRoundStyleE2ESJ_EENS1_15EpilogueDefaultEEEEEvvEEEEvNT_6ParamsE,"a",@progbits
	.sectionflags	@""
	.align	4
.nv.constant0._ZN7cutlass13device_kernelINS_4gemm6kernel13GemmUniversalIN4cute5tupleIJiiiiEEENS1_10collective13CollectiveMmaINS1_37MainloopSm90TmaGmmaWarpSpecializedFP8ILi4ENS5_IJNS4_1CILi1EEESB_SB_EEENS1_32KernelTmaWarpSpecializedPingpongEEENS5_IJNSA_ILi64EEENSA_ILi256EEENSA_ILi128EEEEEENS_12float_e5m2_tENS5_IJlSB_lEEESJ_SK_NS4_8TiledMMAINS4_8MMA_AtomIJNS4_4SM904GMMA31MMA_64x256x32_F32E5M2E5M2_SS_TNILNSO_7ScaleInE1ELSQ_1EEEEEENS4_6LayoutISC_NS5_IJNSA_ILi0EEESU_SU_EEEEENS5_IJNS4_10UnderscoreESX_SX_EEEEENS4_13SM90_TMA_LOADENS4_14ComposedLayoutINS4_7SwizzleILi3ELi4ELi3EEENS4_18smem_ptr_flag_bitsILi8EEENST_INS5_IJNSA_ILi8EEESH_EEENS5_IJSH_SB_EEEEEEEvNS4_8identityES10_S1A_vS1B_EENS_8epilogue10collective6detail29Sm90TmaWarpSpecializedAdapterINS1E_15DefaultEpilogueISJ_SK_SK_NS1D_6thread17LinearCombinationISJ_Li1EffLNS1I_9ScaleType4KindE0ELNS_15FloatRoundStyleE2ESJ_EENS1_15EpilogueDefaultEEEEEvvEEEEvNT_6ParamsE:
	.zero		1664


//--------------------- SYMBOLS --------------------------

	.type		.nv.reservedSmem.offset0,@object
	.size		.nv.reservedSmem.offset0,0x4
